//
// Generated by NVIDIA NVVM Compiler
//
// Compiler Build ID: CL-36424714
// Cuda compilation tools, release 13.0, V13.0.88
// Based on NVVM 20.0.0
//

.version 9.0
.target sm_100
.address_size 64

	// .globl	_Z21flash3_wmma_qk_kernelPK6__halfS1_S1_PS_iiiiif
.extern .shared .align 16 .b8 smem_bytes[];

.visible .entry _Z21flash3_wmma_qk_kernelPK6__halfS1_S1_PS_iiiiif(
	.param .u64 .ptr .align 1 _Z21flash3_wmma_qk_kernelPK6__halfS1_S1_PS_iiiiif_param_0,
	.param .u64 .ptr .align 1 _Z21flash3_wmma_qk_kernelPK6__halfS1_S1_PS_iiiiif_param_1,
	.param .u64 .ptr .align 1 _Z21flash3_wmma_qk_kernelPK6__halfS1_S1_PS_iiiiif_param_2,
	.param .u64 .ptr .align 1 _Z21flash3_wmma_qk_kernelPK6__halfS1_S1_PS_iiiiif_param_3,
	.param .u32 _Z21flash3_wmma_qk_kernelPK6__halfS1_S1_PS_iiiiif_param_4,
	.param .u32 _Z21flash3_wmma_qk_kernelPK6__halfS1_S1_PS_iiiiif_param_5,
	.param .u32 _Z21flash3_wmma_qk_kernelPK6__halfS1_S1_PS_iiiiif_param_6,
	.param .u32 _Z21flash3_wmma_qk_kernelPK6__halfS1_S1_PS_iiiiif_param_7,
	.param .u32 _Z21flash3_wmma_qk_kernelPK6__halfS1_S1_PS_iiiiif_param_8,
	.param .f32 _Z21flash3_wmma_qk_kernelPK6__halfS1_S1_PS_iiiiif_param_9
)
.maxntid 128
.minnctapersm 2
{
	.reg .pred 	%p<80>;
	.reg .b16 	%rs<26>;
	.reg .b32 	%r<439>;
	.reg .b32 	%f<288>;
	.reg .b64 	%rd<34>;

	ld.param.u64 	%rd8, [_Z21flash3_wmma_qk_kernelPK6__halfS1_S1_PS_iiiiif_param_0];
	ld.param.u64 	%rd9, [_Z21flash3_wmma_qk_kernelPK6__halfS1_S1_PS_iiiiif_param_1];
	ld.param.u64 	%rd10, [_Z21flash3_wmma_qk_kernelPK6__halfS1_S1_PS_iiiiif_param_2];
	ld.param.u64 	%rd11, [_Z21flash3_wmma_qk_kernelPK6__halfS1_S1_PS_iiiiif_param_3];
	ld.param.u32 	%r113, [_Z21flash3_wmma_qk_kernelPK6__halfS1_S1_PS_iiiiif_param_4];
	ld.param.u32 	%r109, [_Z21flash3_wmma_qk_kernelPK6__halfS1_S1_PS_iiiiif_param_5];
	ld.param.u32 	%r110, [_Z21flash3_wmma_qk_kernelPK6__halfS1_S1_PS_iiiiif_param_6];
	ld.param.u32 	%r111, [_Z21flash3_wmma_qk_kernelPK6__halfS1_S1_PS_iiiiif_param_7];
	ld.param.u32 	%r112, [_Z21flash3_wmma_qk_kernelPK6__halfS1_S1_PS_iiiiif_param_8];
	ld.param.f32 	%f90, [_Z21flash3_wmma_qk_kernelPK6__halfS1_S1_PS_iiiiif_param_9];
	cvta.to.global.u64 	%rd1, %rd11;
	mov.u32 	%r1, %tid.x;
	shr.u32 	%r434, %r1, 5;
	and.b32  	%r3, %r1, 31;
	mov.u32 	%r114, %ctaid.x;
	shl.b32 	%r4, %r114, 6;
	mov.u32 	%r5, %ctaid.y;
	mov.u32 	%r6, %ctaid.z;
	setp.ge.s32 	%p1, %r5, %r109;
	setp.ge.s32 	%p2, %r6, %r113;
	or.pred  	%p3, %p2, %p1;
	@%p3 bra 	$L__BB0_44;
	sub.s32 	%r115, %r110, %r4;
	min.s32 	%r7, %r115, 64;
	setp.lt.s32 	%p4, %r115, 1;
	@%p4 bra 	$L__BB0_44;
	mul.wide.u32 	%rd12, %r109, %r6;
	cvt.u64.u32 	%rd13, %r5;
	add.s64 	%rd14, %rd12, %rd13;
	cvt.s64.s32 	%rd15, %r110;
	mul.lo.s64 	%rd16, %rd14, %rd15;
	cvt.s64.s32 	%rd17, %r111;
	mul.lo.s64 	%rd2, %rd16, %rd17;
	add.s32 	%r8, %r111, 8;
	shl.b32 	%r9, %r8, 7;
	shl.b32 	%r116, %r8, 8;
	add.s32 	%r10, %r9, %r116;
	mul.lo.s32 	%r11, %r7, %r111;
	setp.ge.s32 	%p5, %r1, %r11;
	@%p5 bra 	$L__BB0_5;
	mov.u32 	%r12, %ntid.x;
	cvta.to.global.u64 	%rd3, %rd8;
	mov.u32 	%r414, %r1;
$L__BB0_4:
	div.s32 	%r117, %r414, %r111;
	mul.lo.s32 	%r118, %r117, %r111;
	sub.s32 	%r119, %r414, %r118;
	mad.lo.s32 	%r120, %r117, %r8, %r119;
	shl.b32 	%r121, %r120, 1;
	mov.u32 	%r122, smem_bytes;
	add.s32 	%r123, %r122, %r121;
	add.s32 	%r124, %r4, %r117;
	mad.lo.s32 	%r125, %r124, %r111, %r119;
	cvt.s64.s32 	%rd18, %r125;
	add.s64 	%rd19, %rd2, %rd18;
	shl.b64 	%rd20, %rd19, 1;
	add.s64 	%rd21, %rd3, %rd20;
	ld.global.nc.u16 	%rs1, [%rd21];
	st.shared.u16 	[%r123], %rs1;
	add.s32 	%r414, %r414, %r12;
	setp.lt.s32 	%p6, %r414, %r11;
	@%p6 bra 	$L__BB0_4;
$L__BB0_5:
	mov.u32 	%r126, smem_bytes;
	add.s32 	%r13, %r126, %r10;
	setp.ge.s32 	%p7, %r1, %r7;
	@%p7 bra 	$L__BB0_10;
	mov.u32 	%r14, %ntid.x;
	add.s32 	%r127, %r1, %r14;
	max.u32 	%r128, %r7, %r127;
	setp.lt.u32 	%p8, %r127, %r7;
	selp.u32 	%r129, 1, 0, %p8;
	add.s32 	%r130, %r127, %r129;
	sub.s32 	%r131, %r128, %r130;
	div.u32 	%r132, %r131, %r14;
	add.s32 	%r15, %r132, %r129;
	and.b32  	%r133, %r15, 3;
	setp.eq.s32 	%p9, %r133, 3;
	mov.u32 	%r413, %r1;
	@%p9 bra 	$L__BB0_9;
	add.s32 	%r135, %r15, 1;
	and.b32  	%r16, %r135, 3;
	mov.b32 	%r412, 0;
	mov.u32 	%r413, %r1;
$L__BB0_8:
	.pragma "nounroll";
	shl.b32 	%r136, %r413, 2;
	add.s32 	%r137, %r13, %r136;
	mov.b32 	%r138, -8388608;
	st.shared.u32 	[%r137+18432], %r138;
	mov.b32 	%r139, 0;
	st.shared.u32 	[%r137+18688], %r139;
	add.s32 	%r413, %r413, %r14;
	add.s32 	%r412, %r412, 1;
	setp.ne.s32 	%p10, %r412, %r16;
	@%p10 bra 	$L__BB0_8;
$L__BB0_9:
	setp.lt.u32 	%p11, %r15, 3;
	@%p11 bra 	$L__BB0_10;
	bra.uni 	$L__BB0_75;
$L__BB0_10:
	setp.ge.s32 	%p13, %r1, %r11;
	@%p13 bra 	$L__BB0_13;
	mov.u32 	%r24, %ntid.x;
	mov.u32 	%r416, %r1;
$L__BB0_12:
	div.s32 	%r148, %r416, %r111;
	mul.lo.s32 	%r149, %r148, %r111;
	sub.s32 	%r150, %r416, %r149;
	mad.lo.s32 	%r151, %r148, %r8, %r150;
	shl.b32 	%r152, %r151, 2;
	add.s32 	%r153, %r13, %r152;
	mov.b32 	%r154, 0;
	st.shared.u32 	[%r153+18944], %r154;
	add.s32 	%r416, %r416, %r24;
	setp.lt.s32 	%p14, %r416, %r11;
	@%p14 bra 	$L__BB0_12;
$L__BB0_13:
	bar.sync 	0;
	setp.lt.s32 	%p15, %r110, 1;
	@%p15 bra 	$L__BB0_33;
	add.s32 	%r29, %r126, %r9;
	add.s32 	%r30, %r29, %r9;
	mov.u32 	%r31, %ntid.x;
	shl.b32 	%r32, %r434, 4;
	add.s32 	%r157, %r32, 16;
	min.s32 	%r158, %r157, %r7;
	sub.s32 	%r33, %r158, %r32;
	mul.lo.s32 	%r34, %r8, %r32;
	mul.lo.s32 	%r35, %r434, 1152;
	add.s32 	%r159, %r111, -1;
	shr.u32 	%r160, %r159, 4;
	add.s32 	%r161, %r160, 1;
	and.b32  	%r36, %r161, 3;
	and.b32  	%r37, %r161, 536870908;
	cvta.to.global.u64 	%rd4, %rd9;
	cvta.to.global.u64 	%rd5, %rd10;
	mov.b32 	%r418, 0;
	mov.u32 	%r417, %r110;
$L__BB0_15:
	min.s32 	%r162, %r417, 64;
	max.s32 	%r47, %r162, 1;
	and.b32  	%r48, %r47, 7;
	sub.s32 	%r49, %r110, %r418;
	min.s32 	%r50, %r49, 64;
	mul.lo.s32 	%r51, %r50, %r111;
	setp.ge.s32 	%p16, %r1, %r51;
	@%p16 bra 	$L__BB0_18;
	mov.u32 	%r419, %r1;
$L__BB0_17:
	div.s32 	%r163, %r419, %r111;
	mul.lo.s32 	%r164, %r163, %r111;
	sub.s32 	%r165, %r419, %r164;
	mad.lo.s32 	%r166, %r163, %r8, %r165;
	shl.b32 	%r167, %r166, 1;
	add.s32 	%r168, %r29, %r167;
	add.s32 	%r169, %r163, %r418;
	mad.lo.s32 	%r170, %r169, %r111, %r165;
	cvt.s64.s32 	%rd22, %r170;
	add.s64 	%rd23, %rd2, %rd22;
	shl.b64 	%rd24, %rd23, 1;
	add.s64 	%rd25, %rd4, %rd24;
	ld.global.nc.u16 	%rs2, [%rd25];
	st.shared.u16 	[%r168], %rs2;
	add.s32 	%r171, %r168, %r9;
	add.s64 	%rd26, %rd5, %rd24;
	ld.global.nc.u16 	%rs3, [%rd26];
	st.shared.u16 	[%r171], %rs3;
	add.s32 	%r419, %r419, %r31;
	setp.lt.s32 	%p17, %r419, %r51;
	@%p17 bra 	$L__BB0_17;
$L__BB0_18:
	setp.ge.s32 	%p18, %r32, %r7;
	bar.sync 	0;
	setp.lt.s32 	%p19, %r49, 1;
	or.pred  	%p20, %p18, %p19;
	@%p20 bra 	$L__BB0_24;
	setp.gt.s32 	%p21, %r111, 0;
	@%p21 bra 	$L__BB0_45;
	mov.b32 	%r424, 0;
$L__BB0_21:
	setp.ne.s32 	%p22, %r33, 16;
	add.s32 	%r65, %r424, 16;
	min.s32 	%r173, %r65, %r50;
	sub.s32 	%r174, %r173, %r424;
	setp.ne.s32 	%p23, %r174, 16;
	or.pred  	%p24, %p23, %p22;
	@%p24 bra 	$L__BB0_23;
	add.s32 	%r175, %r424, %r35;
	shl.b32 	%r176, %r175, 2;
	add.s32 	%r177, %r13, %r176;
	mov.f32 	%f91, 0f00000000;
	mov.b32 	%r178, 72;
	wmma.store.d.sync.aligned.row.m16n16k16.shared.f32 	[%r177], {%f91, %f91, %f91, %f91, %f91, %f91, %f91, %f91}, %r178;
$L__BB0_23:
	setp.lt.s32 	%p25, %r65, %r50;
	mov.u32 	%r424, %r65;
	@%p25 bra 	$L__BB0_21;
$L__BB0_24:
	setp.ge.s32 	%p35, %r434, %r7;
	bar.sync 	0;
	@%p35 bra 	$L__BB0_74;
	and.b32  	%r66, %r47, 120;
	and.b32  	%r67, %r47, 1;
	add.s32 	%r68, %r48, -1;
	and.b32  	%r69, %r47, 3;
	mov.u32 	%r425, %r434;
$L__BB0_26:
	setp.le.s32 	%p36, %r49, %r3;
	add.s32 	%r71, %r425, %r4;
	shl.b32 	%r322, %r425, 2;
	add.s32 	%r72, %r13, %r322;
	ld.shared.f32 	%f65, [%r72+18432];
	ld.shared.f32 	%f66, [%r72+18688];
	mov.f32 	%f277, 0fFF800000;
	@%p36 bra 	$L__BB0_29;
	mul.lo.s32 	%r73, %r425, 72;
	mov.f32 	%f277, 0fFF800000;
	mov.u32 	%r426, %r3;
$L__BB0_28:
	setp.ne.s32 	%p37, %r112, 0;
	add.s32 	%r323, %r426, %r418;
	add.s32 	%r324, %r426, %r73;
	shl.b32 	%r325, %r324, 2;
	add.s32 	%r326, %r13, %r325;
	ld.shared.f32 	%f121, [%r326];
	mul.f32 	%f122, %f90, %f121;
	setp.gt.s32 	%p38, %r323, %r71;
	selp.f32 	%f123, 0fFF800000, %f122, %p38;
	selp.f32 	%f124, %f123, %f122, %p37;
	max.f32 	%f277, %f277, %f124;
	add.s32 	%r426, %r426, 32;
	setp.lt.s32 	%p39, %r426, %r50;
	@%p39 bra 	$L__BB0_28;
$L__BB0_29:
	setp.le.s32 	%p40, %r49, %r3;
	mov.b32 	%r327, %f277;
	shfl.sync.bfly.b32	%r328|%p41, %r327, 16, 31, -1;
	mov.b32 	%f126, %r328;
	max.f32 	%f127, %f277, %f126;
	mov.b32 	%r329, %f127;
	shfl.sync.bfly.b32	%r330|%p42, %r329, 8, 31, -1;
	mov.b32 	%f128, %r330;
	max.f32 	%f129, %f127, %f128;
	mov.b32 	%r331, %f129;
	shfl.sync.bfly.b32	%r332|%p43, %r331, 4, 31, -1;
	mov.b32 	%f130, %r332;
	max.f32 	%f131, %f129, %f130;
	mov.b32 	%r333, %f131;
	shfl.sync.bfly.b32	%r334|%p44, %r333, 2, 31, -1;
	mov.b32 	%f132, %r334;
	max.f32 	%f133, %f131, %f132;
	mov.b32 	%r335, %f133;
	shfl.sync.bfly.b32	%r336|%p45, %r335, 1, 31, -1;
	mov.b32 	%f134, %r336;
	max.f32 	%f135, %f133, %f134;
	max.f32 	%f70, %f65, %f135;
	sub.f32 	%f136, %f65, %f70;
	fma.rn.f32 	%f137, %f136, 0f3BBB989D, 0f3F000000;
	cvt.sat.f32.f32 	%f138, %f137;
	mov.f32 	%f139, 0f4B400001;
	mov.f32 	%f140, 0f437C0000;
	fma.rm.f32 	%f141, %f138, %f140, %f139;
	add.f32 	%f142, %f141, 0fCB40007F;
	neg.f32 	%f143, %f142;
	fma.rn.f32 	%f144, %f136, 0f3FB8AA3B, %f143;
	fma.rn.f32 	%f145, %f136, 0f32A57060, %f144;
	mov.b32 	%r337, %f141;
	shl.b32 	%r338, %r337, 23;
	mov.b32 	%f146, %r338;
	ex2.approx.ftz.f32 	%f147, %f145;
	mul.f32 	%f71, %f147, %f146;
	mov.f32 	%f279, 0f00000000;
	@%p40 bra 	$L__BB0_32;
	mul.lo.s32 	%r76, %r425, 72;
	mov.f32 	%f279, 0f00000000;
	mov.u32 	%r427, %r3;
$L__BB0_31:
	setp.ne.s32 	%p46, %r112, 0;
	add.s32 	%r339, %r427, %r418;
	add.s32 	%r340, %r427, %r76;
	shl.b32 	%r341, %r340, 2;
	add.s32 	%r342, %r13, %r341;
	ld.shared.f32 	%f149, [%r342];
	mul.f32 	%f150, %f90, %f149;
	setp.gt.s32 	%p47, %r339, %r71;
	selp.f32 	%f151, 0fFF800000, %f150, %p47;
	selp.f32 	%f152, %f151, %f150, %p46;
	sub.f32 	%f153, %f152, %f70;
	fma.rn.f32 	%f154, %f153, 0f3BBB989D, 0f3F000000;
	cvt.sat.f32.f32 	%f155, %f154;
	mov.f32 	%f156, 0f4B400001;
	mov.f32 	%f157, 0f437C0000;
	fma.rm.f32 	%f158, %f155, %f157, %f156;
	add.f32 	%f159, %f158, 0fCB40007F;
	neg.f32 	%f160, %f159;
	fma.rn.f32 	%f161, %f153, 0f3FB8AA3B, %f160;
	fma.rn.f32 	%f162, %f153, 0f32A57060, %f161;
	mov.b32 	%r343, %f158;
	shl.b32 	%r344, %r343, 23;
	mov.b32 	%f163, %r344;
	ex2.approx.ftz.f32 	%f164, %f162;
	mul.f32 	%f165, %f164, %f163;
	add.f32 	%f279, %f279, %f165;
	st.shared.f32 	[%r342], %f165;
	add.s32 	%r427, %r427, 32;
	setp.lt.s32 	%p48, %r427, %r50;
	@%p48 bra 	$L__BB0_31;
$L__BB0_32:
	setp.ge.s32 	%p49, %r3, %r111;
	mov.b32 	%r345, %f279;
	shfl.sync.bfly.b32	%r346|%p50, %r345, 16, 31, -1;
	mov.b32 	%f166, %r346;
	add.f32 	%f167, %f279, %f166;
	mov.b32 	%r347, %f167;
	shfl.sync.bfly.b32	%r348|%p51, %r347, 8, 31, -1;
	mov.b32 	%f168, %r348;
	add.f32 	%f169, %f167, %f168;
	mov.b32 	%r349, %f169;
	shfl.sync.bfly.b32	%r350|%p52, %r349, 4, 31, -1;
	mov.b32 	%f170, %r350;
	add.f32 	%f171, %f169, %f170;
	mov.b32 	%r351, %f171;
	shfl.sync.bfly.b32	%r352|%p53, %r351, 2, 31, -1;
	mov.b32 	%f172, %r352;
	add.f32 	%f173, %f171, %f172;
	mov.b32 	%r353, %f173;
	shfl.sync.bfly.b32	%r354|%p54, %r353, 1, 31, -1;
	mov.b32 	%f174, %r354;
	add.f32 	%f175, %f173, %f174;
	fma.rn.f32 	%f75, %f66, %f71, %f175;
	@%p49 bra 	$L__BB0_71;
	bra.uni 	$L__BB0_56;
$L__BB0_33:
	setp.ge.s32 	%p68, %r434, %r7;
	@%p68 bra 	$L__BB0_44;
	not.b32 	%r400, %r3;
	add.s32 	%r38, %r111, %r400;
	and.b32  	%r39, %r38, 96;
	or.b32  	%r40, %r3, 32;
	or.b32  	%r41, %r3, 64;
	or.b32  	%r42, %r3, 96;
	add.s32 	%r402, %r10, %r126;
	add.s32 	%r43, %r402, 19328;
	shl.b32 	%r44, %r8, 2;
	add.s64 	%rd6, %rd1, 128;
$L__BB0_35:
	setp.ge.s32 	%p69, %r3, %r111;
	shl.b32 	%r403, %r434, 2;
	add.s32 	%r404, %r13, %r403;
	ld.shared.f32 	%f89, [%r404+18688];
	@%p69 bra 	$L__BB0_43;
	setp.eq.s32 	%p70, %r39, 96;
	add.s32 	%r405, %r4, %r434;
	mul.lo.s32 	%r97, %r405, %r111;
	mov.u32 	%r435, %r3;
	@%p70 bra 	$L__BB0_40;
	setp.gt.f32 	%p71, %f89, 0f00000000;
	setp.eq.s32 	%p72, %r39, 0;
	mad.lo.s32 	%r406, %r434, %r8, %r3;
	shl.b32 	%r407, %r406, 2;
	add.s32 	%r98, %r13, %r407;
	ld.shared.f32 	%f224, [%r98+18944];
	div.rn.f32 	%f225, %f224, %f89;
	selp.f32 	%f223, %f225, 0f00000000, %p71;
	// begin inline asm
	{  cvt.rn.f16.f32 %rs19, %f223;}

	// end inline asm
	add.s32 	%r408, %r3, %r97;
	cvt.s64.s32 	%rd27, %r408;
	add.s64 	%rd28, %rd2, %rd27;
	shl.b64 	%rd29, %rd28, 1;
	add.s64 	%rd7, %rd1, %rd29;
	st.global.u16 	[%rd7], %rs19;
	mov.u32 	%r435, %r40;
	@%p72 bra 	$L__BB0_40;
	setp.gt.f32 	%p73, %f89, 0f00000000;
	setp.eq.s32 	%p74, %r39, 32;
	ld.shared.f32 	%f227, [%r98+19072];
	div.rn.f32 	%f228, %f227, %f89;
	selp.f32 	%f226, %f228, 0f00000000, %p73;
	// begin inline asm
	{  cvt.rn.f16.f32 %rs20, %f226;}

	// end inline asm
	st.global.u16 	[%rd7+64], %rs20;
	mov.u32 	%r435, %r41;
	@%p74 bra 	$L__BB0_40;
	setp.gt.f32 	%p75, %f89, 0f00000000;
	ld.shared.f32 	%f230, [%r98+19200];
	div.rn.f32 	%f231, %f230, %f89;
	selp.f32 	%f229, %f231, 0f00000000, %p75;
	// begin inline asm
	{  cvt.rn.f16.f32 %rs21, %f229;}

	// end inline asm
	st.global.u16 	[%rd7+128], %rs21;
	mov.u32 	%r435, %r42;
$L__BB0_40:
	setp.lt.u32 	%p76, %r38, 96;
	@%p76 bra 	$L__BB0_43;
	shl.b32 	%r409, %r435, 2;
	mad.lo.s32 	%r410, %r44, %r434, %r409;
	add.s32 	%r437, %r43, %r410;
	add.s32 	%r436, %r435, %r97;
$L__BB0_42:
	setp.gt.f32 	%p77, %f89, 0f00000000;
	cvt.s64.s32 	%rd30, %r436;
	add.s64 	%rd31, %rd2, %rd30;
	shl.b64 	%rd32, %rd31, 1;
	add.s64 	%rd33, %rd6, %rd32;
	ld.shared.f32 	%f236, [%r437+-384];
	div.rn.f32 	%f237, %f236, %f89;
	selp.f32 	%f232, %f237, 0f00000000, %p77;
	// begin inline asm
	{  cvt.rn.f16.f32 %rs22, %f232;}

	// end inline asm
	st.global.u16 	[%rd33+-128], %rs22;
	ld.shared.f32 	%f238, [%r437+-256];
	div.rn.f32 	%f239, %f238, %f89;
	selp.f32 	%f233, %f239, 0f00000000, %p77;
	// begin inline asm
	{  cvt.rn.f16.f32 %rs23, %f233;}

	// end inline asm
	st.global.u16 	[%rd33+-64], %rs23;
	ld.shared.f32 	%f240, [%r437+-128];
	div.rn.f32 	%f241, %f240, %f89;
	selp.f32 	%f234, %f241, 0f00000000, %p77;
	// begin inline asm
	{  cvt.rn.f16.f32 %rs24, %f234;}

	// end inline asm
	st.global.u16 	[%rd33], %rs24;
	ld.shared.f32 	%f242, [%r437];
	div.rn.f32 	%f243, %f242, %f89;
	selp.f32 	%f235, %f243, 0f00000000, %p77;
	// begin inline asm
	{  cvt.rn.f16.f32 %rs25, %f235;}

	// end inline asm
	st.global.u16 	[%rd33+64], %rs25;
	add.s32 	%r435, %r435, 128;
	add.s32 	%r437, %r437, 512;
	add.s32 	%r436, %r436, 128;
	setp.lt.s32 	%p78, %r435, %r111;
	@%p78 bra 	$L__BB0_42;
$L__BB0_43:
	add.s32 	%r434, %r434, 4;
	setp.lt.s32 	%p79, %r434, %r7;
	@%p79 bra 	$L__BB0_35;
$L__BB0_44:
	ret;
$L__BB0_45:
	mov.b32 	%r54, 0;
$L__BB0_46:
	setp.eq.s32 	%p26, %r33, 16;
	add.s32 	%r55, %r54, 16;
	min.s32 	%r180, %r55, %r50;
	sub.s32 	%r181, %r180, %r54;
	setp.eq.s32 	%p27, %r181, 16;
	and.pred  	%p28, %p27, %p26;
	@%p28 bra 	$L__BB0_53;
$L__BB0_47:
	setp.lt.s32 	%p34, %r55, %r50;
	mov.u32 	%r54, %r55;
	@%p34 bra 	$L__BB0_46;
	bra.uni 	$L__BB0_24;
$L__BB0_48:
	setp.eq.s32 	%p31, %r36, 0;
	@%p31 bra 	$L__BB0_52;
	setp.eq.s32 	%p32, %r36, 1;
	add.s32 	%r261, %r423, %r34;
	shl.b32 	%r262, %r261, 1;
	add.s32 	%r61, %r126, %r262;
	wmma.load.a.sync.aligned.row.m16n16k16.shared.f16 	{%r264, %r265, %r266, %r267, %r268, %r269, %r270, %r271}, [%r61], %r8;
	add.s32 	%r272, %r423, %r63;
	shl.b32 	%r273, %r272, 1;
	add.s32 	%r62, %r29, %r273;
	wmma.load.b.sync.aligned.col.m16n16k16.shared.f16 	{%r274, %r275, %r276, %r277, %r278, %r279, %r280, %r281}, [%r62], %r8;
	wmma.mma.sync.aligned.row.col.m16n16k16.f32.f32 {%f268, %f269, %f270, %f271, %f272, %f273, %f274, %f275}, {%r264, %r265, %r266, %r267, %r268, %r269, %r270, %r271}, {%r274, %r275, %r276, %r277, %r278, %r279, %r280, %r281}, {%f268, %f269, %f270, %f271, %f272, %f273, %f274, %f275};
	@%p32 bra 	$L__BB0_52;
	setp.eq.s32 	%p33, %r36, 2;
	add.s32 	%r282, %r61, 32;
	wmma.load.a.sync.aligned.row.m16n16k16.shared.f16 	{%r283, %r284, %r285, %r286, %r287, %r288, %r289, %r290}, [%r282], %r8;
	add.s32 	%r291, %r62, 32;
	wmma.load.b.sync.aligned.col.m16n16k16.shared.f16 	{%r292, %r293, %r294, %r295, %r296, %r297, %r298, %r299}, [%r291], %r8;
	wmma.mma.sync.aligned.row.col.m16n16k16.f32.f32 {%f268, %f269, %f270, %f271, %f272, %f273, %f274, %f275}, {%r283, %r284, %r285, %r286, %r287, %r288, %r289, %r290}, {%r292, %r293, %r294, %r295, %r296, %r297, %r298, %r299}, {%f268, %f269, %f270, %f271, %f272, %f273, %f274, %f275};
	@%p33 bra 	$L__BB0_52;
	add.s32 	%r300, %r61, 64;
	wmma.load.a.sync.aligned.row.m16n16k16.shared.f16 	{%r301, %r302, %r303, %r304, %r305, %r306, %r307, %r308}, [%r300], %r8;
	add.s32 	%r309, %r62, 64;
	wmma.load.b.sync.aligned.col.m16n16k16.shared.f16 	{%r310, %r311, %r312, %r313, %r314, %r315, %r316, %r317}, [%r309], %r8;
	wmma.mma.sync.aligned.row.col.m16n16k16.f32.f32 {%f268, %f269, %f270, %f271, %f272, %f273, %f274, %f275}, {%r301, %r302, %r303, %r304, %r305, %r306, %r307, %r308}, {%r310, %r311, %r312, %r313, %r314, %r315, %r316, %r317}, {%f268, %f269, %f270, %f271, %f272, %f273, %f274, %f275};
$L__BB0_52:
	add.s32 	%r318, %r54, %r35;
	shl.b32 	%r319, %r318, 2;
	add.s32 	%r320, %r13, %r319;
	mov.b32 	%r321, 72;
	wmma.store.d.sync.aligned.row.m16n16k16.shared.f32 	[%r320], {%f268, %f269, %f270, %f271, %f272, %f273, %f274, %f275}, %r321;
	bra.uni 	$L__BB0_47;
$L__BB0_53:
	setp.lt.u32 	%p29, %r111, 49;
	mul.lo.s32 	%r63, %r54, %r8;
	mov.b32 	%r423, 0;
	mov.f32 	%f275, 0f00000000;
	mov.f32 	%f274, %f275;
	mov.f32 	%f273, %f275;
	mov.f32 	%f272, %f275;
	mov.f32 	%f271, %f275;
	mov.f32 	%f270, %f275;
	mov.f32 	%f269, %f275;
	mov.f32 	%f268, %f275;
	@%p29 bra 	$L__BB0_48;
	mov.b32 	%r423, 0;
	mov.f32 	%f275, 0f00000000;
	mov.u32 	%r422, %r423;
$L__BB0_55:
	.pragma "nounroll";
	add.s32 	%r184, %r423, %r34;
	shl.b32 	%r185, %r184, 1;
	add.s32 	%r187, %r126, %r185;
	wmma.load.a.sync.aligned.row.m16n16k16.shared.f16 	{%r188, %r189, %r190, %r191, %r192, %r193, %r194, %r195}, [%r187], %r8;
	add.s32 	%r196, %r423, %r63;
	shl.b32 	%r197, %r196, 1;
	add.s32 	%r198, %r29, %r197;
	wmma.load.b.sync.aligned.col.m16n16k16.shared.f16 	{%r199, %r200, %r201, %r202, %r203, %r204, %r205, %r206}, [%r198], %r8;
	wmma.mma.sync.aligned.row.col.m16n16k16.f32.f32 {%f95, %f96, %f97, %f98, %f99, %f100, %f101, %f102}, {%r188, %r189, %r190, %r191, %r192, %r193, %r194, %r195}, {%r199, %r200, %r201, %r202, %r203, %r204, %r205, %r206}, {%f268, %f269, %f270, %f271, %f272, %f273, %f274, %f275};
	add.s32 	%r207, %r187, 32;
	wmma.load.a.sync.aligned.row.m16n16k16.shared.f16 	{%r208, %r209, %r210, %r211, %r212, %r213, %r214, %r215}, [%r207], %r8;
	add.s32 	%r216, %r198, 32;
	wmma.load.b.sync.aligned.col.m16n16k16.shared.f16 	{%r217, %r218, %r219, %r220, %r221, %r222, %r223, %r224}, [%r216], %r8;
	wmma.mma.sync.aligned.row.col.m16n16k16.f32.f32 {%f103, %f104, %f105, %f106, %f107, %f108, %f109, %f110}, {%r208, %r209, %r210, %r211, %r212, %r213, %r214, %r215}, {%r217, %r218, %r219, %r220, %r221, %r222, %r223, %r224}, {%f95, %f96, %f97, %f98, %f99, %f100, %f101, %f102};
	add.s32 	%r225, %r187, 64;
	wmma.load.a.sync.aligned.row.m16n16k16.shared.f16 	{%r226, %r227, %r228, %r229, %r230, %r231, %r232, %r233}, [%r225], %r8;
	add.s32 	%r234, %r198, 64;
	wmma.load.b.sync.aligned.col.m16n16k16.shared.f16 	{%r235, %r236, %r237, %r238, %r239, %r240, %r241, %r242}, [%r234], %r8;
	wmma.mma.sync.aligned.row.col.m16n16k16.f32.f32 {%f111, %f112, %f113, %f114, %f115, %f116, %f117, %f118}, {%r226, %r227, %r228, %r229, %r230, %r231, %r232, %r233}, {%r235, %r236, %r237, %r238, %r239, %r240, %r241, %r242}, {%f103, %f104, %f105, %f106, %f107, %f108, %f109, %f110};
	add.s32 	%r243, %r187, 96;
	wmma.load.a.sync.aligned.row.m16n16k16.shared.f16 	{%r244, %r245, %r246, %r247, %r248, %r249, %r250, %r251}, [%r243], %r8;
	add.s32 	%r252, %r198, 96;
	wmma.load.b.sync.aligned.col.m16n16k16.shared.f16 	{%r253, %r254, %r255, %r256, %r257, %r258, %r259, %r260}, [%r252], %r8;
	wmma.mma.sync.aligned.row.col.m16n16k16.f32.f32 {%f268, %f269, %f270, %f271, %f272, %f273, %f274, %f275}, {%r244, %r245, %r246, %r247, %r248, %r249, %r250, %r251}, {%r253, %r254, %r255, %r256, %r257, %r258, %r259, %r260}, {%f111, %f112, %f113, %f114, %f115, %f116, %f117, %f118};
	add.s32 	%r423, %r423, 64;
	add.s32 	%r422, %r422, 4;
	setp.eq.s32 	%p30, %r422, %r37;
	@%p30 bra 	$L__BB0_48;
	bra.uni 	$L__BB0_55;
$L__BB0_56:
	setp.gt.s32 	%p55, %r49, 0;
	mul.lo.s32 	%r79, %r425, %r8;
	mul.lo.s32 	%r80, %r425, 72;
	mov.u32 	%r433, %r3;
	@%p55 bra 	$L__BB0_57;
	bra.uni 	$L__BB0_70;
$L__BB0_57:
	mov.u32 	%r428, %r3;
$L__BB0_58:
	setp.lt.s32 	%p57, %r417, 8;
	add.s32 	%r359, %r428, %r79;
	shl.b32 	%r360, %r359, 2;
	add.s32 	%r82, %r13, %r360;
	ld.shared.f32 	%f179, [%r82+18944];
	mul.f32 	%f287, %f71, %f179;
	mov.b32 	%r431, 0;
	@%p57 bra 	$L__BB0_61;
	mov.b32 	%r429, 0;
$L__BB0_60:
	.pragma "nounroll";
	add.s32 	%r362, %r429, %r80;
	shl.b32 	%r363, %r362, 2;
	add.s32 	%r364, %r13, %r363;
	ld.shared.v4.f32 	{%f188, %f189, %f190, %f191}, [%r364];
	mad.lo.s32 	%r365, %r429, %r8, %r428;
	shl.b32 	%r366, %r365, 1;
	add.s32 	%r367, %r30, %r366;
	ld.shared.u16 	%rs4, [%r367];
	// begin inline asm
	{  cvt.f32.f16 %f180, %rs4;}

	// end inline asm
	fma.rn.f32 	%f192, %f188, %f180, %f287;
	shl.b32 	%r368, %r8, 1;
	add.s32 	%r369, %r367, %r368;
	ld.shared.u16 	%rs5, [%r369];
	// begin inline asm
	{  cvt.f32.f16 %f181, %rs5;}

	// end inline asm
	fma.rn.f32 	%f193, %f189, %f181, %f192;
	add.s32 	%r370, %r369, %r368;
	ld.shared.u16 	%rs6, [%r370];
	// begin inline asm
	{  cvt.f32.f16 %f182, %rs6;}

	// end inline asm
	fma.rn.f32 	%f194, %f190, %f182, %f193;
	add.s32 	%r371, %r370, %r368;
	ld.shared.u16 	%rs7, [%r371];
	// begin inline asm
	{  cvt.f32.f16 %f183, %rs7;}

	// end inline asm
	fma.rn.f32 	%f195, %f191, %f183, %f194;
	ld.shared.v4.f32 	{%f196, %f197, %f198, %f199}, [%r364+16];
	add.s32 	%r372, %r371, %r368;
	ld.shared.u16 	%rs8, [%r372];
	// begin inline asm
	{  cvt.f32.f16 %f184, %rs8;}

	// end inline asm
	fma.rn.f32 	%f200, %f196, %f184, %f195;
	add.s32 	%r373, %r372, %r368;
	ld.shared.u16 	%rs9, [%r373];
	// begin inline asm
	{  cvt.f32.f16 %f185, %rs9;}

	// end inline asm
	fma.rn.f32 	%f201, %f197, %f185, %f200;
	add.s32 	%r374, %r373, %r368;
	ld.shared.u16 	%rs10, [%r374];
	// begin inline asm
	{  cvt.f32.f16 %f186, %rs10;}

	// end inline asm
	fma.rn.f32 	%f202, %f198, %f186, %f201;
	add.s32 	%r375, %r374, %r368;
	ld.shared.u16 	%rs11, [%r375];
	// begin inline asm
	{  cvt.f32.f16 %f187, %rs11;}

	// end inline asm
	fma.rn.f32 	%f287, %f199, %f187, %f202;
	add.s32 	%r429, %r429, 8;
	setp.ne.s32 	%p58, %r429, %r66;
	mov.u32 	%r431, %r66;
	@%p58 bra 	$L__BB0_60;
$L__BB0_61:
	setp.eq.s32 	%p59, %r48, 0;
	@%p59 bra 	$L__BB0_69;
	setp.lt.u32 	%p60, %r68, 3;
	@%p60 bra 	$L__BB0_64;
	add.s32 	%r376, %r431, %r80;
	shl.b32 	%r377, %r376, 2;
	add.s32 	%r378, %r13, %r377;
	ld.shared.f32 	%f208, [%r378];
	mad.lo.s32 	%r379, %r431, %r8, %r428;
	shl.b32 	%r380, %r379, 1;
	add.s32 	%r381, %r30, %r380;
	ld.shared.u16 	%rs12, [%r381];
	// begin inline asm
	{  cvt.f32.f16 %f204, %rs12;}

	// end inline asm
	fma.rn.f32 	%f209, %f208, %f204, %f287;
	ld.shared.f32 	%f210, [%r378+4];
	shl.b32 	%r382, %r8, 1;
	add.s32 	%r383, %r381, %r382;
	ld.shared.u16 	%rs13, [%r383];
	// begin inline asm
	{  cvt.f32.f16 %f205, %rs13;}

	// end inline asm
	fma.rn.f32 	%f211, %f210, %f205, %f209;
	ld.shared.f32 	%f212, [%r378+8];
	add.s32 	%r384, %r383, %r382;
	ld.shared.u16 	%rs14, [%r384];
	// begin inline asm
	{  cvt.f32.f16 %f206, %rs14;}

	// end inline asm
	fma.rn.f32 	%f213, %f212, %f206, %f211;
	ld.shared.f32 	%f214, [%r378+12];
	add.s32 	%r385, %r384, %r382;
	ld.shared.u16 	%rs15, [%r385];
	// begin inline asm
	{  cvt.f32.f16 %f207, %rs15;}

	// end inline asm
	fma.rn.f32 	%f287, %f214, %f207, %f213;
	add.s32 	%r431, %r431, 4;
$L__BB0_64:
	setp.eq.s32 	%p61, %r69, 0;
	@%p61 bra 	$L__BB0_69;
	setp.eq.s32 	%p62, %r69, 1;
	@%p62 bra 	$L__BB0_67;
	add.s32 	%r386, %r431, %r80;
	shl.b32 	%r387, %r386, 2;
	add.s32 	%r388, %r13, %r387;
	ld.shared.f32 	%f218, [%r388];
	mad.lo.s32 	%r389, %r431, %r8, %r428;
	shl.b32 	%r390, %r389, 1;
	add.s32 	%r391, %r30, %r390;
	ld.shared.u16 	%rs16, [%r391];
	// begin inline asm
	{  cvt.f32.f16 %f216, %rs16;}

	// end inline asm
	fma.rn.f32 	%f219, %f218, %f216, %f287;
	ld.shared.f32 	%f220, [%r388+4];
	shl.b32 	%r392, %r8, 1;
	add.s32 	%r393, %r391, %r392;
	ld.shared.u16 	%rs17, [%r393];
	// begin inline asm
	{  cvt.f32.f16 %f217, %rs17;}

	// end inline asm
	fma.rn.f32 	%f287, %f220, %f217, %f219;
	add.s32 	%r431, %r431, 2;
$L__BB0_67:
	setp.eq.s32 	%p63, %r67, 0;
	@%p63 bra 	$L__BB0_69;
	add.s32 	%r394, %r431, %r80;
	shl.b32 	%r395, %r394, 2;
	add.s32 	%r396, %r13, %r395;
	ld.shared.f32 	%f222, [%r396];
	mad.lo.s32 	%r397, %r431, %r8, %r428;
	shl.b32 	%r398, %r397, 1;
	add.s32 	%r399, %r30, %r398;
	ld.shared.u16 	%rs18, [%r399];
	// begin inline asm
	{  cvt.f32.f16 %f221, %rs18;}

	// end inline asm
	fma.rn.f32 	%f287, %f222, %f221, %f287;
$L__BB0_69:
	st.shared.f32 	[%r82+18944], %f287;
	add.s32 	%r428, %r428, 32;
	setp.lt.s32 	%p64, %r428, %r111;
	@%p64 bra 	$L__BB0_58;
	bra.uni 	$L__BB0_71;
$L__BB0_70:
	add.s32 	%r355, %r433, %r79;
	shl.b32 	%r356, %r355, 2;
	add.s32 	%r357, %r13, %r356;
	ld.shared.f32 	%f176, [%r357+18944];
	mul.f32 	%f177, %f71, %f176;
	st.shared.f32 	[%r357+18944], %f177;
	add.s32 	%r433, %r433, 32;
	setp.lt.s32 	%p56, %r433, %r111;
	@%p56 bra 	$L__BB0_70;
$L__BB0_71:
	setp.ne.s32 	%p65, %r3, 0;
	@%p65 bra 	$L__BB0_73;
	st.shared.f32 	[%r72+18432], %f70;
	st.shared.f32 	[%r72+18688], %f75;
$L__BB0_73:
	add.s32 	%r425, %r425, 4;
	setp.lt.s32 	%p66, %r425, %r7;
	@%p66 bra 	$L__BB0_26;
$L__BB0_74:
	bar.sync 	0;
	add.s32 	%r418, %r418, 64;
	setp.lt.s32 	%p67, %r418, %r110;
	add.s32 	%r417, %r417, -64;
	@%p67 bra 	$L__BB0_15;
	bra.uni 	$L__BB0_33;
$L__BB0_75:
	shl.b32 	%r140, %r413, 2;
	add.s32 	%r141, %r13, %r140;
	mov.b32 	%r142, -8388608;
	st.shared.u32 	[%r141+18432], %r142;
	mov.b32 	%r143, 0;
	st.shared.u32 	[%r141+18688], %r143;
	shl.b32 	%r144, %r14, 2;
	add.s32 	%r145, %r141, %r144;
	st.shared.u32 	[%r145+18432], %r142;
	st.shared.u32 	[%r145+18688], %r143;
	add.s32 	%r146, %r145, %r144;
	st.shared.u32 	[%r146+18432], %r142;
	st.shared.u32 	[%r146+18688], %r143;
	add.s32 	%r147, %r146, %r144;
	st.shared.u32 	[%r147+18432], %r142;
	st.shared.u32 	[%r147+18688], %r143;
	add.s32 	%r413, %r144, %r413;
	setp.lt.s32 	%p12, %r413, %r7;
	@%p12 bra 	$L__BB0_75;
	bra.uni 	$L__BB0_10;

}


// ===== COMPILED SASS (sm_100) =====

	.target	sm_100

	.elftype	@"ET_EXEC"


//--------------------- .note.nv.tkinfo           --------------------------
	.section	.note.nv.tkinfo,"",@"SHT_NOTE"
	.sectionflags	@"SHF_NOTE_NV_TKINFO"
	.tkinfo
        /*0018*/ 	.word	0x00000002
        /*0030*/ 	.string	""
        /*0030*/ 	.string	"ptxas"
        /*0030*/ 	.string	"Cuda compilation tools, release 13.0, V13.0.88"
        /*0030*/ 	.string	"Build cuda_13.0.r13.0/compiler.36424714_0"
        /*0030*/ 	.string	"-arch sm_100 -m 64 "



//--------------------- .note.nv.cuinfo           --------------------------
	.section	.note.nv.cuinfo,"",@"SHT_NOTE"
	.sectionflags	@"SHF_NOTE_NV_CUINFO"
        /*0018*/ 	.short	0x0002
        /*001a*/ 	.short	0x0064
        /*001c*/ 	.short	0x0082
	.zero		2


//--------------------- .nv.info                  --------------------------
	.section	.nv.info,"",@"SHT_CUDA_INFO"
	.align	4


	//----- nvinfo : EIATTR_REGCOUNT
	.align		4
        /*0000*/ 	.byte	0x04, 0x2f
        /*0002*/ 	.short	(.L_1 - .L_0)
	.align		4
.L_0:
        /*0004*/ 	.word	index@(_Z21flash3_wmma_qk_kernelPK6__halfS1_S1_PS_iiiiif)
        /*0008*/ 	.word	0x00000046


	//----- nvinfo : EIATTR_FRAME_SIZE
	.align		4
.L_1:
        /*000c*/ 	.byte	0x04, 0x11
        /*000e*/ 	.short	(.L_3 - .L_2)
	.align		4
.L_2:
        /*0010*/ 	.word	index@($__internal_0_$__cuda_sm3x_div_rn_noftz_f32_slowpath)
        /*0014*/ 	.word	0x00000000


	//----- nvinfo : EIATTR_FRAME_SIZE
	.align		4
.L_3:
        /*0018*/ 	.byte	0x04, 0x11
        /*001a*/ 	.short	(.L_5 - .L_4)
	.align		4
.L_4:
        /*001c*/ 	.word	index@(_Z21flash3_wmma_qk_kernelPK6__halfS1_S1_PS_iiiiif)
        /*0020*/ 	.word	0x00000000


	//----- nvinfo : EIATTR_MIN_STACK_SIZE
	.align		4
.L_5:
        /*0024*/ 	.byte	0x04, 0x12
        /*0026*/ 	.short	(.L_7 - .L_6)
	.align		4
.L_6:
        /*0028*/ 	.word	index@(_Z21flash3_wmma_qk_kernelPK6__halfS1_S1_PS_iiiiif)
        /*002c*/ 	.word	0x00000000
.L_7:


//--------------------- .nv.compat                --------------------------
	.section	.nv.compat,"",@"SHT_CUDA_COMPAT_INFO"
	.align	4
        /*0000*/ 	.byte	0x02, 0x09, 0x00, 0x00, 0x02, 0x02, 0x01, 0x00, 0x02, 0x05, 0x05, 0x00, 0x03, 0x07, 0x01, 0x01
        /*0010*/ 	.byte	0x02, 0x03, 0x00, 0x00, 0x02, 0x06, 0x01, 0x00, 0x04, 0x0b, 0x08, 0x00, 0x01, 0x00, 0x00, 0x00
        /*0020*/ 	.byte	0x00, 0x00, 0x00, 0x00


//--------------------- .nv.info._Z21flash3_wmma_qk_kernelPK6__halfS1_S1_PS_iiiiif --------------------------
	.section	.nv.info._Z21flash3_wmma_qk_kernelPK6__halfS1_S1_PS_iiiiif,"",@"SHT_CUDA_INFO"
	.sectionflags	@""
	.align	4


	//----- nvinfo : EIATTR_CUDA_API_VERSION
	.align		4
        /*0000*/ 	.byte	0x04, 0x37
        /*0002*/ 	.short	(.L_9 - .L_8)
.L_8:
        /*0004*/ 	.word	0x00000082


	//----- nvinfo : EIATTR_KPARAM_INFO
	.align		4
.L_9:
        /*0008*/ 	.byte	0x04, 0x17
        /*000a*/ 	.short	(.L_11 - .L_10)
.L_10:
        /*000c*/ 	.word	0x00000000
        /*0010*/ 	.short	0x0009
        /*0012*/ 	.short	0x0034
        /*0014*/ 	.byte	0x00, 0xf0, 0x11, 0x00


	//----- nvinfo : EIATTR_KPARAM_INFO
	.align		4
.L_11:
        /*0018*/ 	.byte	0x04, 0x17
        /*001a*/ 	.short	(.L_13 - .L_12)
.L_12:
        /*001c*/ 	.word	0x00000000
        /*0020*/ 	.short	0x0008
        /*0022*/ 	.short	0x0030
        /*0024*/ 	.byte	0x00, 0xf0, 0x11, 0x00


	//----- nvinfo : EIATTR_KPARAM_INFO
	.align		4
.L_13:
        /*0028*/ 	.byte	0x04, 0x17
        /*002a*/ 	.short	(.L_15 - .L_14)
.L_14:
        /*002c*/ 	.word	0x00000000
        /*0030*/ 	.short	0x0007
        /*0032*/ 	.short	0x002c
        /*0034*/ 	.byte	0x00, 0xf0, 0x11, 0x00


	//----- nvinfo : EIATTR_KPARAM_INFO
	.align		4
.L_15:
        /*0038*/ 	.byte	0x04, 0x17
        /*003a*/ 	.short	(.L_17 - .L_16)
.L_16:
        /*003c*/ 	.word	0x00000000
        /*0040*/ 	.short	0x0006
        /*0042*/ 	.short	0x0028
        /*0044*/ 	.byte	0x00, 0xf0, 0x11, 0x00


	//----- nvinfo : EIATTR_KPARAM_INFO
	.align		4
.L_17:
        /*0048*/ 	.byte	0x04, 0x17
        /*004a*/ 	.short	(.L_19 - .L_18)
.L_18:
        /*004c*/ 	.word	0x00000000
        /*0050*/ 	.short	0x0005
        /*0052*/ 	.short	0x0024
        /*0054*/ 	.byte	0x00, 0xf0, 0x11, 0x00


	//----- nvinfo : EIATTR_KPARAM_INFO
	.align		4
.L_19:
        /*0058*/ 	.byte	0x04, 0x17
        /*005a*/ 	.short	(.L_21 - .L_20)
.L_20:
        /*005c*/ 	.word	0x00000000
        /*0060*/ 	.short	0x0004
        /*0062*/ 	.short	0x0020
        /*0064*/ 	.byte	0x00, 0xf0, 0x11, 0x00


	//----- nvinfo : EIATTR_KPARAM_INFO
	.align		4
.L_21:
        /*0068*/ 	.byte	0x04, 0x17
        /*006a*/ 	.short	(.L_23 - .L_22)
.L_22:
        /*006c*/ 	.word	0x00000000
        /*0070*/ 	.short	0x0003
        /*0072*/ 	.short	0x0018
        /*0074*/ 	.byte	0x00, 0xf5, 0x21, 0x00


	//----- nvinfo : EIATTR_KPARAM_INFO
	.align		4
.L_23:
        /*0078*/ 	.byte	0x04, 0x17
        /*007a*/ 	.short	(.L_25 - .L_24)
.L_24:
        /*007c*/ 	.word	0x00000000
        /*0080*/ 	.short	0x0002
        /*0082*/ 	.short	0x0010
        /*0084*/ 	.byte	0x00, 0xf5, 0x21, 0x00


	//----- nvinfo : EIATTR_KPARAM_INFO
	.align		4
.L_25:
        /*0088*/ 	.byte	0x04, 0x17
        /*008a*/ 	.short	(.L_27 - .L_26)
.L_26:
        /*008c*/ 	.word	0x00000000
        /*0090*/ 	.short	0x0001
        /*0092*/ 	.short	0x0008
        /*0094*/ 	.byte	0x00, 0xf5, 0x21, 0x00


	//----- nvinfo : EIATTR_KPARAM_INFO
	.align		4
.L_27:
        /*0098*/ 	.byte	0x04, 0x17
        /*009a*/ 	.short	(.L_29 - .L_28)
.L_28:
        /*009c*/ 	.word	0x00000000
        /*00a0*/ 	.short	0x0000
        /*00a2*/ 	.short	0x0000
        /*00a4*/ 	.byte	0x00, 0xf5, 0x21, 0x00


	//----- nvinfo : EIATTR_SPARSE_MMA_MASK
	.align		4
.L_29:
        /*00a8*/ 	.byte	0x03, 0x50
        /*00aa*/ 	.short	0x0000


	//----- nvinfo : EIATTR_WMMA_USED
	.align		4
        /*00ac*/ 	.byte	0x01, 0x2b
	.zero		2


	//----- nvinfo : EIATTR_MAXREG_COUNT
	.align		4
        /*00b0*/ 	.byte	0x03, 0x1b
        /*00b2*/ 	.short	0x00ff


	//----- nvinfo : EIATTR_NUM_BARRIERS
	.align		4
        /*00b4*/ 	.byte	0x02, 0x4c
        /*00b6*/ 	.byte	0x01
	.zero		1


	//----- nvinfo : EIATTR_MERCURY_ISA_VERSION
	.align		4
        /*00b8*/ 	.byte	0x03, 0x5f
        /*00ba*/ 	.short	0x0101


	//----- nvinfo : EIATTR_COOP_GROUP_MASK_REGIDS
	.align		4
        /*00bc*/ 	.byte	0x04, 0x29
        /*00be*/ 	.short	(.L_31 - .L_30)


	//   ....[0]....
.L_30:
        /*00c0*/ 	.word	0xffffffff


	//   ....[1]....
        /*00c4*/ 	.word	0xffffffff


	//   ....[2]....
        /*00c8*/ 	.word	0xffffffff


	//   ....[3]....
        /*00cc*/ 	.word	0xffffffff


	//   ....[4]....
        /*00d0*/ 	.word	0xffffffff


	//   ....[5]....
        /*00d4*/ 	.word	0xffffffff


	//   ....[6]....
        /*00d8*/ 	.word	0xffffffff


	//   ....[7]....
        /*00dc*/ 	.word	0xffffffff


	//   ....[8]....
        /*00e0*/ 	.word	0xffffffff


	//   ....[9]....
        /*00e4*/ 	.word	0xffffffff


	//   ....[10]....
        /*00e8*/ 	.word	0x05000018


	//   ....[11]....
        /*00ec*/ 	.word	0x05000018


	//   ....[12]....
        /*00f0*/ 	.word	0x05000018


	//   ....[13]....
        /*00f4*/ 	.word	0x05000018


	//   ....[14]....
        /*00f8*/ 	.word	0x05000018


	//   ....[15]....
        /*00fc*/ 	.word	0x05000018


	//   ....[16]....
        /*0100*/ 	.word	0x05000018


	//   ....[17]....
        /*0104*/ 	.word	0x05000018


	//   ....[18]....
        /*0108*/ 	.word	0x05000018


	//   ....[19]....
        /*010c*/ 	.word	0x05000018


	//----- nvinfo : EIATTR_COOP_GROUP_INSTR_OFFSETS
	.align		4
.L_31:
        /*0110*/ 	.byte	0x04, 0x28
        /*0112*/ 	.short	(.L_33 - .L_32)


	//   ....[0]....
.L_32:
        /*0114*/ 	.word	0x00002190


	//   ....[1]....
        /*0118*/ 	.word	0x000021b0


	//   ....[2]....
        /*011c*/ 	.word	0x000021d0


	//   ....[3]....
        /*0120*/ 	.word	0x000021f0


	//   ....[4]....
        /*0124*/ 	.word	0x00002210


	//   ....[5]....
        /*0128*/ 	.word	0x00002500


	//   ....[6]....
        /*012c*/ 	.word	0x00002520


	//   ....[7]....
        /*0130*/ 	.word	0x00002540


	//   ....[8]....
        /*0134*/ 	.word	0x00002560


	//   ....[9]....
        /*0138*/ 	.word	0x00002580


	//   ....[10]....
        /*013c*/ 	.word	0x00003a80


	//   ....[11]....
        /*0140*/ 	.word	0x00003b10


	//   ....[12]....
        /*0144*/ 	.word	0x00003b80


	//   ....[13]....
        /*0148*/ 	.word	0x00003bf0


	//   ....[14]....
        /*014c*/ 	.word	0x00003c60


	//   ....[15]....
        /*0150*/ 	.word	0x00003cf0


	//   ....[16]....
        /*0154*/ 	.word	0x00003d90


	//   ....[17]....
        /*0158*/ 	.word	0x00003e00


	//   ....[18]....
        /*015c*/ 	.word	0x00003e70


	//   ....[19]....
        /*0160*/ 	.word	0x00003ee0


	//----- nvinfo : EIATTR_VRC_CTA_INIT_COUNT
	.align		4
.L_33:
        /*0164*/ 	.byte	0x02, 0x4a
	.zero		1
	.zero		1


	//----- nvinfo : EIATTR_EXIT_INSTR_OFFSETS
	.align		4
        /*0168*/ 	.byte	0x04, 0x1c
        /*016a*/ 	.short	(.L_35 - .L_34)


	//   ....[0]....
.L_34:
        /*016c*/ 	.word	0x00000060


	//   ....[1]....
        /*0170*/ 	.word	0x000000b0


	//   ....[2]....
        /*0174*/ 	.word	0x00002e40


	//   ....[3]....
        /*0178*/ 	.word	0x00003a10


	//----- nvinfo : EIATTR_MAX_THREADS
	.align		4
.L_35:
        /*017c*/ 	.byte	0x04, 0x05
        /*017e*/ 	.short	(.L_37 - .L_36)
.L_36:
        /*0180*/ 	.word	0x00000080
        /*0184*/ 	.word	0x00000001
        /*0188*/ 	.word	0x00000001


	//----- nvinfo : EIATTR_CRS_STACK_SIZE
	.align		4
.L_37:
        /*018c*/ 	.byte	0x04, 0x1e
        /*018e*/ 	.short	(.L_39 - .L_38)
.L_38:
        /*0190*/ 	.word	0x00000000


	//----- nvinfo : EIATTR_CBANK_PARAM_SIZE
	.align		4
.L_39:
        /*0194*/ 	.byte	0x03, 0x19
        /*0196*/ 	.short	0x0038


	//----- nvinfo : EIATTR_PARAM_CBANK
	.align		4
        /*0198*/ 	.byte	0x04, 0x0a
        /*019a*/ 	.short	(.L_41 - .L_40)
	.align		4
.L_40:
        /*019c*/ 	.word	index@(.nv.constant0._Z21flash3_wmma_qk_kernelPK6__halfS1_S1_PS_iiiiif)
        /*01a0*/ 	.short	0x0380
        /*01a2*/ 	.short	0x0038


	//----- nvinfo : EIATTR_SW_WAR
	.align		4
.L_41:
        /*01a4*/ 	.byte	0x04, 0x36
        /*01a6*/ 	.short	(.L_43 - .L_42)
.L_42:
        /*01a8*/ 	.word	0x00000008
.L_43:


//--------------------- .nv.callgraph             --------------------------
	.section	.nv.callgraph,"",@"SHT_CUDA_CALLGRAPH"
	.align	4
	.sectionentsize	8
	.align		4
        /*0000*/ 	.word	0x00000000
	.align		4
        /*0004*/ 	.word	0xffffffff
	.align		4
        /*0008*/ 	.word	0x00000000
	.align		4
        /*000c*/ 	.word	0xfffffffe
	.align		4
        /*0010*/ 	.word	0x00000000
	.align		4
        /*0014*/ 	.word	0xfffffffd
	.align		4
        /*0018*/ 	.word	0x00000000
	.align		4
        /*001c*/ 	.word	0xfffffffc


//--------------------- .text._Z21flash3_wmma_qk_kernelPK6__halfS1_S1_PS_iiiiif --------------------------
	.section	.text._Z21flash3_wmma_qk_kernelPK6__halfS1_S1_PS_iiiiif,"ax",@progbits
	.align	128
        .global         _Z21flash3_wmma_qk_kernelPK6__halfS1_S1_PS_iiiiif
        .type           _Z21flash3_wmma_qk_kernelPK6__halfS1_S1_PS_iiiiif,@function
        .size           _Z21flash3_wmma_qk_kernelPK6__halfS1_S1_PS_iiiiif,(.L_x_96 - _Z21flash3_wmma_qk_kernelPK6__halfS1_S1_PS_iiiiif)
        .other          _Z21flash3_wmma_qk_kernelPK6__halfS1_S1_PS_iiiiif,@"STO_CUDA_ENTRY STV_DEFAULT"
_Z21flash3_wmma_qk_kernelPK6__halfS1_S1_PS_iiiiif:
.text._Z21flash3_wmma_qk_kernelPK6__halfS1_S1_PS_iiiiif:
[----:B------:R-:W-:Y:S08]  /*0000*/  LDC R1, c[0x0][0x37c] ;  /* 0x0000df00ff017b82 */ /* 0x000ff00000000800 */
[----:B------:R-:W0:Y:S08]  /*0010*/  S2UR UR4, SR_CTAID.Y ;  /* 0x00000000000479c3 */ /* 0x000e300000002600 */
[----:B------:R-:W0:Y:S08]  /*0020*/  LDC.64 R4, c[0x0][0x3a0] ;  /* 0x0000e800ff047b82 */ /* 0x000e300000000a00 */
[----:B------:R-:W1:Y:S01]  /*0030*/  S2UR UR5, SR_CTAID.Z ;  /* 0x00000000000579c3 */ /* 0x000e620000002700 */
[----:B0-----:R-:W-:-:S04]  /*0040*/  ISETP.LE.AND P0, PT, R5, UR4, PT ;  /* 0x0000000405007c0c */ /* 0x001fc8000bf03270 */
[----:B-1----:R-:W-:-:S13]  /*0050*/  ISETP.LE.OR P0, PT, R4, UR5, P0 ;  /* 0x0000000504007c0c */ /* 0x002fda0008703670 */
[----:B------:R-:W-:Y:S05]  /*0060*/  @P0 EXIT ;  /* 0x000000000000094d */ /* 0x000fea0003800000 */
[----:B------:R-:W0:Y:S01]  /*0070*/  S2R R11, SR_CTAID.X ;  /* 0x00000000000b7919 */ /* 0x000e220000002500 */
[----:B------:R-:W0:Y:S02]  /*0080*/  LDC R65, c[0x0][0x3a8] ;  /* 0x0000ea00ff417b82 */ /* 0x000e240000000800 */
[----:B0-----:R-:W-:-:S05]  /*0090*/  IMAD R55, R11, -0x40, R65 ;  /* 0xffffffc00b377824 */ /* 0x001fca00078e0241 */
[----:B------:R-:W-:-:S13]  /*00a0*/  ISETP.GE.AND P0, PT, R55, 0x1, PT ;  /* 0x000000013700780c */ /* 0x000fda0003f06270 */
[----:B------:R-:W-:Y:S05]  /*00b0*/  @!P0 EXIT ;  /* 0x000000000000894d */ /* 0x000fea0003800000 */
[----:B------:R-:W0:Y:S01]  /*00c0*/  LDCU UR6, c[0x0][0x3ac] ;  /* 0x00007580ff0677ac */ /* 0x000e220008000800 */
[----:B------:R-:W1:Y:S01]  /*00d0*/  S2R R44, SR_TID.X ;  /* 0x00000000002c7919 */ /* 0x000e620000002100 */
[----:B------:R-:W-:Y:S01]  /*00e0*/  IMAD.U32 R2, RZ, RZ, UR4 ;  /* 0x00000004ff027e24 */ /* 0x000fe2000f8e00ff */
[----:B------:R-:W-:Y:S01]  /*00f0*/  VIMNMX R55, PT, PT, R55, 0x40, PT ;  /* 0x0000004037377848 */ /* 0x000fe20003fe0100 */
[----:B------:R-:W-:Y:S01]  /*0100*/  IMAD.MOV.U32 R3, RZ, RZ, RZ ;  /* 0x000000ffff037224 */ /* 0x000fe200078e00ff */
[----:B------:R-:W2:Y:S01]  /*0110*/  S2R R7, SR_CgaCtaId ;  /* 0x0000000000077919 */ /* 0x000ea20000008800 */
[----:B------:R-:W3:Y:S01]  /*0120*/  LDCU.64 UR8, c[0x0][0x358] ;  /* 0x00006b00ff0877ac */ /* 0x000ee20008000a00 */
[----:B------:R-:W-:Y:S01]  /*0130*/  BSSY.RECONVERGENT B0, `(.L_x_0) ;  /* 0x0000049000007945 */ /* 0x000fe20003800200 */
[----:B------:R-:W-:Y:S01]  /*0140*/  IMAD.WIDE.U32 R2, R5, UR5, R2 ;  /* 0x0000000505027c25 */ /* 0x000fe2000f8e0002 */
[----:B------:R-:W-:Y:S01]  /*0150*/  SHF.R.S32.HI R5, RZ, 0x1f, R65 ;  /* 0x0000001fff057819 */ /* 0x000fe20000011441 */
[----:B------:R-:W4:Y:S02]  /*0160*/  LDCU UR5, c[0x0][0x3ac] ;  /* 0x00007580ff0577ac */ /* 0x000f240008000800 */
[----:B------:R-:W-:-:S02]  /*0170*/  IMAD R0, R3, R65, RZ ;  /* 0x0000004103007224 */ /* 0x000fc400078e02ff */
[C---:B------:R-:W-:Y:S01]  /*0180*/  IMAD.WIDE.U32 R64, R2.reuse, R65, RZ ;  /* 0x0000004102407225 */ /* 0x040fe200078e00ff */
[----:B------:R-:W1:Y:S03]  /*0190*/  LDCU.64 UR10, c[0x0][0x380] ;  /* 0x00007000ff0a77ac */ /* 0x000e660008000a00 */
[----:B0-----:R-:W-:Y:S02]  /*01a0*/  IMAD.U32 R4, RZ, RZ, UR6 ;  /* 0x00000006ff047e24 */ /* 0x001fe4000f8e00ff */
[----:B------:R-:W-:Y:S01]  /*01b0*/  IMAD R5, R2, R5, R0 ;  /* 0x0000000502057224 */ /* 0x000fe200078e0200 */
[----:B------:R-:W-:Y:S02]  /*01c0*/  MOV R2, 0x400 ;  /* 0x0000040000027802 */ /* 0x000fe40000000f00 */
[----:B------:R-:W-:Y:S01]  /*01d0*/  IADD3 R0, PT, PT, R4, 0x8, RZ ;  /* 0x0000000804007810 */ /* 0x000fe20007ffe0ff */
[----:B------:R-:W-:Y:S01]  /*01e0*/  IMAD.IADD R5, R65, 0x1, R5 ;  /* 0x0000000141057824 */ /* 0x000fe200078e0205 */
[----:B------:R-:W-:-:S02]  /*01f0*/  SHF.R.S32.HI R3, RZ, 0x1f, R4 ;  /* 0x0000001fff037819 */ /* 0x000fc40000011404 */
[----:B------:R-:W-:Y:S01]  /*0200*/  R2UR UR6, R0 ;  /* 0x00000000000672ca */ /* 0x000fe200000e0000 */
[-C--:B------:R-:W-:Y:S02]  /*0210*/  IMAD R0, R5, R4.reuse, RZ ;  /* 0x0000000405007224 */ /* 0x080fe400078e02ff */
[----:B------:R-:W-:Y:S02]  /*0220*/  IMAD R5, R55, R4, RZ ;  /* 0x0000000437057224 */ /* 0x000fe400078e02ff */
[----:B------:R-:W-:Y:S01]  /*0230*/  IMAD R3, R3, R64, R0 ;  /* 0x0000004003037224 */ /* 0x000fe200078e0200 */
[----:B-1----:R-:W-:Y:S01]  /*0240*/  ISETP.GE.AND P0, PT, R44, R55, PT ;  /* 0x000000372c00720c */ /* 0x002fe20003f06270 */
[----:B------:R-:W-:Y:S01]  /*0250*/  IMAD.WIDE.U32 R64, R64, R4, RZ ;  /* 0x0000000440407225 */ /* 0x000fe200078e00ff */
[----:B------:R-:W-:Y:S02]  /*0260*/  ISETP.GE.AND P1, PT, R44, R5, PT ;  /* 0x000000052c00720c */ /* 0x000fe40003f26270 */
[----:B--2---:R-:W-:Y:S01]  /*0270*/  LEA R2, R7, R2, 0x18 ;  /* 0x0000000207027211 */ /* 0x004fe200078ec0ff */
[----:B------:R-:W-:Y:S01]  /*0280*/  IMAD.IADD R3, R65, 0x1, R3 ;  /* 0x0000000141037824 */ /* 0x000fe200078e0203 */
[----:B------:R-:W-:Y:S01]  /*0290*/  SHF.R.U32.HI R52, RZ, 0x5, R44 ;  /* 0x00000005ff347819 */ /* 0x000fe2000001162c */
[----:B------:R-:W-:-:S02]  /*02a0*/  USHF.L.U32 UR4, UR6, 0x7, URZ ;  /* 0x0000000706047899 */ /* 0x000fc400080006ff */
[----:B------:R-:W-:-:S05]  /*02b0*/  IMAD.U32 R0, RZ, RZ, UR6 ;  /* 0x00000006ff007e24 */ /* 0x000fca000f8e00ff */
[----:B------:R-:W-:Y:S01]  /*02c0*/  LEA R53, R0, UR4, 0x8 ;  /* 0x0000000400357c11 */ /* 0x000fe2000f8e40ff */
[----:B---34-:R-:W-:Y:S06]  /*02d0*/  @P1 BRA `(.L_x_1) ;  /* 0x0000000000b81947 */ /* 0x018fec0003800000 */
[----:B------:R-:W-:Y:S01]  /*02e0*/  IABS R16, R4 ;  /* 0x0000000400107213 */ /* 0x000fe20000000000 */
[----:B------:R-:W0:Y:S01]  /*02f0*/  S2R R10, SR_CgaCtaId ;  /* 0x00000000000a7919 */ /* 0x000e220000008800 */
[----:B------:R-:W1:Y:S01]  /*0300*/  LDC R12, c[0x0][0x360] ;  /* 0x0000d800ff0c7b82 */ /* 0x000e620000000800 */
[----:B------:R-:W-:Y:S01]  /*0310*/  MOV R9, 0x400 ;  /* 0x0000040000097802 */ /* 0x000fe20000000f00 */
[----:B------:R-:W2:Y:S01]  /*0320*/  I2F.RP R8, R16 ;  /* 0x0000001000087306 */ /* 0x000ea20000209400 */
[----:B------:R-:W-:-:S07]  /*0330*/  ISETP.NE.AND P1, PT, R4, RZ, PT ;  /* 0x000000ff0400720c */ /* 0x000fce0003f25270 */
[----:B--2---:R-:W2:Y:S01]  /*0340*/  MUFU.RCP R8, R8 ;  /* 0x0000000800087308 */ /* 0x004ea20000001000 */
[----:B0-----:R-:W-:Y:S01]  /*0350*/  LEA R17, R10, R9, 0x18 ;  /* 0x000000090a117211 */ /* 0x001fe200078ec0ff */
[----:B------:R-:W-:Y:S01]  /*0360*/  IMAD.MOV.U32 R9, RZ, RZ, R44 ;  /* 0x000000ffff097224 */ /* 0x000fe200078e002c */
[----:B--2---:R-:W-:-:S05]  /*0370*/  IADD3 R6, PT, PT, R8, 0xffffffe, RZ ;  /* 0x0ffffffe08067810 */ /* 0x004fca0007ffe0ff */
[----:B------:R0:W2:Y:S02]  /*0380*/  F2I.FTZ.U32.TRUNC.NTZ R7, R6 ;  /* 0x0000000600077305 */ /* 0x0000a4000021f000 */
[----:B0-----:R-:W-:Y:S02]  /*0390*/  IMAD.MOV.U32 R6, RZ, RZ, RZ ;  /* 0x000000ffff067224 */ /* 0x001fe400078e00ff */
[----:B--2---:R-:W-:-:S04]  /*03a0*/  IMAD.MOV R13, RZ, RZ, -R7 ;  /* 0x000000ffff0d7224 */ /* 0x004fc800078e0a07 */
[----:B------:R-:W-:-:S04]  /*03b0*/  IMAD R13, R13, R16, RZ ;  /* 0x000000100d0d7224 */ /* 0x000fc800078e02ff */
[----:B------:R-:W-:Y:S01]  /*03c0*/  IMAD.HI.U32 R8, R7, R13, R6 ;  /* 0x0000000d07087227 */ /* 0x000fe200078e0006 */
[----:B-1----:R-:W-:-:S07]  /*03d0*/  LOP3.LUT R13, RZ, R4, RZ, 0x33, !PT ;  /* 0x00000004ff0d7212 */ /* 0x002fce00078e33ff */
.L_x_2:
[----:B0-----:R-:W-:Y:S02]  /*03e0*/  IABS R7, R9 ;  /* 0x0000000900077213 */ /* 0x001fe40000000000 */
[----:B------:R-:W-:-:S03]  /*03f0*/  MOV R4, UR5 ;  /* 0x0000000500047c02 */ /* 0x000fc60008000f00 */
[----:B------:R-:W-:Y:S01]  /*0400*/  IMAD.HI.U32 R6, R8, R7, RZ ;  /* 0x0000000708067227 */ /* 0x000fe200078e00ff */
[----:B------:R-:W-:-:S03]  /*0410*/  IABS R14, R4 ;  /* 0x00000004000e7213 */ /* 0x000fc60000000000 */
[----:B------:R-:W-:-:S04]  /*0420*/  IMAD.MOV R10, RZ, RZ, -R6 ;  /* 0x000000ffff0a7224 */ /* 0x000fc800078e0a06 */
[----:B------:R-:W-:-:S05]  /*0430*/  IMAD R7, R14, R10, R7 ;  /* 0x0000000a0e077224 */ /* 0x000fca00078e0207 */
[----:B------:R-:W-:-:S13]  /*0440*/  ISETP.GT.U32.AND P3, PT, R16, R7, PT ;  /* 0x000000071000720c */ /* 0x000fda0003f64070 */
[----:B------:R-:W-:Y:S02]  /*0450*/  @!P3 IMAD.IADD R7, R7, 0x1, -R14 ;  /* 0x000000010707b824 */ /* 0x000fe400078e0a0e */
[----:B------:R-:W-:-:S03]  /*0460*/  @!P3 VIADD R6, R6, 0x1 ;  /* 0x000000010606b836 */ /* 0x000fc60000000000 */
[----:B------:R-:W-:Y:S02]  /*0470*/  ISETP.GE.U32.AND P2, PT, R7, R16, PT ;  /* 0x000000100700720c */ /* 0x000fe40003f46070 */
[----:B------:R-:W-:-:S04]  /*0480*/  LOP3.LUT R7, R9, R4, RZ, 0x3c, !PT ;  /* 0x0000000409077212 */ /* 0x000fc800078e3cff */
[----:B------:R-:W-:-:S07]  /*0490*/  ISETP.GE.AND P4, PT, R7, RZ, PT ;  /* 0x000000ff0700720c */ /* 0x000fce0003f86270 */
[----:B------:R-:W-:-:S06]  /*04a0*/  @P2 IADD3 R6, PT, PT, R6, 0x1, RZ ;  /* 0x0000000106062810 */ /* 0x000fcc0007ffe0ff */
[----:B------:R-:W-:-:S05]  /*04b0*/  @!P4 IMAD.MOV R6, RZ, RZ, -R6 ;  /* 0x000000ffff06c224 */ /* 0x000fca00078e0a06 */
[----:B------:R-:W-:-:S05]  /*04c0*/  SEL R10, R13, R6, !P1 ;  /* 0x000000060d0a7207 */ /* 0x000fca0004800000 */
[--C-:B------:R-:W-:Y:S02]  /*04d0*/  IMAD.MOV R15, RZ, RZ, -R10.reuse ;  /* 0x000000ffff0f7224 */ /* 0x100fe400078e0a0a */
[----:B------:R-:W-:Y:S02]  /*04e0*/  IMAD R6, R11, 0x40, R10 ;  /* 0x000000400b067824 */ /* 0x000fe400078e020a */
[----:B------:R-:W-:-:S04]  /*04f0*/  IMAD R15, R4, R15, R9 ;  /* 0x0000000f040f7224 */ /* 0x000fc800078e0209 */
[----:B------:R-:W-:-:S05]  /*0500*/  IMAD R6, R6, R4, R15 ;  /* 0x0000000406067224 */ /* 0x000fca00078e020f */
[----:B------:R-:W-:-:S04]  /*0510*/  IADD3 R7, P2, PT, R6, R64, RZ ;  /* 0x0000004006077210 */ /* 0x000fc80007f5e0ff */
[----:B------:R-:W-:Y:S02]  /*0520*/  LEA.HI.X.SX32 R14, R6, R3, 0x1, P2 ;  /* 0x00000003060e7211 */ /* 0x000fe400010f0eff */
[----:B------:R-:W-:-:S04]  /*0530*/  LEA R6, P2, R7, UR10, 0x1 ;  /* 0x0000000a07067c11 */ /* 0x000fc8000f8408ff */
[----:B------:R-:W-:-:S06]  /*0540*/  LEA.HI.X R7, R7, UR11, R14, 0x1, P2 ;  /* 0x0000000b07077c11 */ /* 0x000fcc00090f0c0e */
[----:B------:R-:W2:Y:S01]  /*0550*/  LDG.E.U16.CONSTANT R7, desc[UR8][R6.64] ;  /* 0x0000000806077981 */ /* 0x000ea2000c1e9500 */
[----:B------:R-:W-:Y:S02]  /*0560*/  IMAD R10, R10, UR6, R15 ;  /* 0x000000060a0a7c24 */ /* 0x000fe4000f8e020f */
[----:B------:R-:W-:-:S03]  /*0570*/  IMAD.IADD R9, R12, 0x1, R9 ;  /* 0x000000010c097824 */ /* 0x000fc600078e0209 */
[----:B------:R-:W-:Y:S02]  /*0580*/  LEA R10, R10, R17, 0x1 ;  /* 0x000000110a0a7211 */ /* 0x000fe400078e08ff */
[----:B------:R-:W-:-:S03]  /*0590*/  ISETP.GE.AND P2, PT, R9, R5, PT ;  /* 0x000000050900720c */ /* 0x000fc60003f46270 */
[----:B--2---:R0:W-:Y:S10]  /*05a0*/  STS.U16 [R10], R7 ;  /* 0x000000070a007388 */ /* 0x0041f40000000400 */
[----:B------:R-:W-:Y:S05]  /*05b0*/  @!P2 BRA `(.L_x_2) ;  /* 0xfffffffc0088a947 */ /* 0x000fea000383ffff */
.L_x_1:
[----:B------:R-:W-:Y:S05]  /*05c0*/  BSYNC.RECONVERGENT B0 ;  /* 0x0000000000007941 */ /* 0x000fea0003800200 */
.L_x_0:
[----:B------:R-:W-:Y:S01]  /*05d0*/  BSSY.RECONVERGENT B0, `(.L_x_3) ;  /* 0x0000041000007945 */ /* 0x000fe20003800200 */
[----:B------:R-:W-:Y:S01]  /*05e0*/  LOP3.LUT R54, R44, 0x1f, RZ, 0xc0, !PT ;  /* 0x0000001f2c367812 */ /* 0x000fe200078ec0ff */
[----:B------:R-:W-:Y:S02]  /*05f0*/  IMAD.IADD R51, R53, 0x1, R2 ;  /* 0x0000000135337824 */ /* 0x000fe400078e0202 */
[----:B------:R-:W-:Y:S05]  /*0600*/  @P0 BRA `(.L_x_4) ;  /* 0x0000000000f40947 */ /* 0x000fea0003800000 */
[----:B------:R-:W1:Y:S01]  /*0610*/  LDC R14, c[0x0][0x360] ;  /* 0x0000d800ff0e7b82 */ /* 0x000e620000000800 */
[----:B------:R-:W-:Y:S01]  /*0620*/  BSSY.RECONVERGENT B1, `(.L_x_5) ;  /* 0x000002a000017945 */ /* 0x000fe20003800200 */
[----:B-1----:R-:W1:Y:S01]  /*0630*/  I2F.U32.RP R12, R14 ;  /* 0x0000000e000c7306 */ /* 0x002e620000209000 */
[----:B------:R-:W-:Y:S01]  /*0640*/  IMAD.IADD R8, R44, 0x1, R14 ;  /* 0x000000012c087824 */ /* 0x000fe200078e020e */
[----:B------:R-:W-:-:S04]  /*0650*/  ISETP.NE.U32.AND P2, PT, R14, RZ, PT ;  /* 0x000000ff0e00720c */ /* 0x000fc80003f45070 */
[----:B------:R-:W-:Y:S02]  /*0660*/  ISETP.GE.U32.AND P0, PT, R8, R55, PT ;  /* 0x000000370800720c */ /* 0x000fe40003f06070 */
[----:B------:R-:W-:Y:S02]  /*0670*/  VIMNMX.U32 R9, PT, PT, R55, R8, !PT ;  /* 0x0000000837097248 */ /* 0x000fe40007fe0000 */
[----:B0-----:R-:W-:-:S04]  /*0680*/  SEL R10, RZ, 0x1, P0 ;  /* 0x00000001ff0a7807 */ /* 0x001fc80000000000 */
[----:B------:R-:W-:Y:S01]  /*0690*/  IADD3 R9, PT, PT, R9, -R8, -R10 ;  /* 0x8000000809097210 */ /* 0x000fe20007ffe80a */
[----:B-1----:R-:W0:Y:S02]  /*06a0*/  MUFU.RCP R12, R12 ;  /* 0x0000000c000c7308 */ /* 0x002e240000001000 */
[----:B0-----:R-:W-:-:S06]  /*06b0*/  VIADD R6, R12, 0xffffffe ;  /* 0x0ffffffe0c067836 */ /* 0x001fcc0000000000 */
[----:B------:R0:W1:Y:S02]  /*06c0*/  F2I.FTZ.U32.TRUNC.NTZ R7, R6 ;  /* 0x0000000600077305 */ /* 0x000064000021f000 */
[----:B0-----:R-:W-:Y:S01]  /*06d0*/  IMAD.MOV.U32 R6, RZ, RZ, RZ ;  /* 0x000000ffff067224 */ /* 0x001fe200078e00ff */
[----:B-1----:R-:W-:-:S05]  /*06e0*/  IADD3 R13, PT, PT, RZ, -R7, RZ ;  /* 0x80000007ff0d7210 */ /* 0x002fca0007ffe0ff */
[----:B------:R-:W-:-:S04]  /*06f0*/  IMAD R13, R13, R14, RZ ;  /* 0x0000000e0d0d7224 */ /* 0x000fc800078e02ff */
[----:B------:R-:W-:-:S06]  /*0700*/  IMAD.HI.U32 R12, R7, R13, R6 ;  /* 0x0000000d070c7227 */ /* 0x000fcc00078e0006 */
[----:B------:R-:W-:-:S04]  /*0710*/  IMAD.HI.U32 R7, R12, R9, RZ ;  /* 0x000000090c077227 */ /* 0x000fc800078e00ff */
[----:B------:R-:W-:-:S04]  /*0720*/  IMAD.MOV R6, RZ, RZ, -R7 ;  /* 0x000000ffff067224 */ /* 0x000fc800078e0a07 */
[----:B------:R-:W-:-:S05]  /*0730*/  IMAD R9, R14, R6, R9 ;  /* 0x000000060e097224 */ /* 0x000fca00078e0209 */
[----:B------:R-:W-:-:S13]  /*0740*/  ISETP.GE.U32.AND P0, PT, R9, R14, PT ;  /* 0x0000000e0900720c */ /* 0x000fda0003f06070 */
[----:B------:R-:W-:Y:S01]  /*0750*/  @P0 IADD3 R9, PT, PT, R9, -R14, RZ ;  /* 0x8000000e09090210 */ /* 0x000fe20007ffe0ff */
[----:B------:R-:W-:-:S03]  /*0760*/  @P0 VIADD R7, R7, 0x1 ;  /* 0x0000000107070836 */ /* 0x000fc60000000000 */
[----:B------:R-:W-:-:S13]  /*0770*/  ISETP.GE.U32.AND P1, PT, R9, R14, PT ;  /* 0x0000000e0900720c */ /* 0x000fda0003f26070 */
[----:B------:R-:W-:Y:S01]  /*0780*/  @P1 VIADD R7, R7, 0x1 ;  /* 0x0000000107071836 */ /* 0x000fe20000000000 */
[----:B------:R-:W-:-:S05]  /*0790*/  @!P2 LOP3.LUT R7, RZ, R14, RZ, 0x33, !PT ;  /* 0x0000000eff07a212 */ /* 0x000fca00078e33ff */
[----:B------:R-:W-:-:S05]  /*07a0*/  IMAD.IADD R7, R10, 0x1, R7 ;  /* 0x000000010a077824 */ /* 0x000fca00078e0207 */
[C---:B------:R-:W-:Y:S02]  /*07b0*/  LOP3.LUT R6, R7.reuse, 0x3, RZ, 0xc0, !PT ;  /* 0x0000000307067812 */ /* 0x040fe400078ec0ff */
[----:B------:R-:W-:Y:S02]  /*07c0*/  ISETP.GE.U32.AND P1, PT, R7, 0x3, PT ;  /* 0x000000030700780c */ /* 0x000fe40003f26070 */
[----:B------:R-:W-:Y:S02]  /*07d0*/  ISETP.NE.AND P0, PT, R6, 0x3, PT ;  /* 0x000000030600780c */ /* 0x000fe40003f05270 */
[----:B------:R-:W-:-:S11]  /*07e0*/  MOV R6, R44 ;  /* 0x0000002c00067202 */ /* 0x000fd60000000f00 */
[----:B------:R-:W-:Y:S05]  /*07f0*/  @!P0 BRA `(.L_x_6) ;  /* 0x0000000000308947 */ /* 0x000fea0003800000 */
[----:B------:R-:W-:Y:S01]  /*0800*/  VIADD R7, R7, 0x1 ;  /* 0x0000000107077836 */ /* 0x000fe20000000000 */
[----:B------:R-:W-:Y:S01]  /*0810*/  MOV R10, 0xff800000 ;  /* 0xff800000000a7802 */ /* 0x000fe20000000f00 */
[----:B------:R-:W-:Y:S02]  /*0820*/  IMAD.MOV.U32 R8, RZ, RZ, RZ ;  /* 0x000000ffff087224 */ /* 0x000fe400078e00ff */
[----:B------:R-:W-:Y:S01]  /*0830*/  IMAD.MOV.U32 R6, RZ, RZ, R44 ;  /* 0x000000ffff067224 */ /* 0x000fe200078e002c */
[----:B------:R-:W-:-:S07]  /*0840*/  LOP3.LUT R7, R7, 0x3, RZ, 0xc0, !PT ;  /* 0x0000000307077812 */ /* 0x000fce00078ec0ff */
.L_x_7:
[----:B------:R-:W-:Y:S02]  /*0850*/  IMAD R9, R6, 0x4, R51 ;  /* 0x0000000406097824 */ /* 0x000fe400078e0233 */
[----:B------:R-:W-:Y:S02]  /*0860*/  VIADD R8, R8, 0x1 ;  /* 0x0000000108087836 */ /* 0x000fe40000000000 */
[----:B------:R-:W-:Y:S01]  /*0870*/  IMAD.IADD R6, R14, 0x1, R6 ;  /* 0x000000010e067824 */ /* 0x000fe200078e0206 */
[----:B------:R0:W-:Y:S02]  /*0880*/  STS [R9+0x4800], R10 ;  /* 0x0048000a09007388 */ /* 0x0001e40000000800 */
[----:B------:R-:W-:Y:S02]  /*0890*/  ISETP.NE.AND P0, PT, R8, R7, PT ;  /* 0x000000070800720c */ /* 0x000fe40003f05270 */
[----:B------:R0:W-:Y:S11]  /*08a0*/  STS [R9+0x4900], RZ ;  /* 0x004900ff09007388 */ /* 0x0001f60000000800 */
[----:B0-----:R-:W-:Y:S05]  /*08b0*/  @P0 BRA `(.L_x_7) ;  /* 0xfffffffc00e40947 */ /* 0x001fea000383ffff */
.L_x_6:
[----:B------:R-:W-:Y:S05]  /*08c0*/  BSYNC.RECONVERGENT B1 ;  /* 0x0000000000017941 */ /* 0x000fea0003800200 */
.L_x_5:
[----:B------:R-:W-:Y:S05]  /*08d0*/  @!P1 BRA `(.L_x_4) ;  /* 0x0000000000409947 */ /* 0x000fea0003800000 */
[----:B------:R-:W-:-:S07]  /*08e0*/  MOV R10, 0xff800000 ;  /* 0xff800000000a7802 */ /* 0x000fce0000000f00 */
.L_x_8:
[----:B-1----:R-:W-:Y:S02]  /*08f0*/  IMAD R13, R6, 0x4, R51 ;  /* 0x00000004060d7824 */ /* 0x002fe400078e0233 */
[C---:B------:R-:W-:Y:S02]  /*0900*/  IMAD R6, R14.reuse, 0x4, R6 ;  /* 0x000000040e067824 */ /* 0x040fe400078e0206 */
[----:B------:R-:W-:Y:S01]  /*0910*/  IMAD R7, R14, 0x4, R13 ;  /* 0x000000040e077824 */ /* 0x000fe200078e020d */
[----:B------:R1:W-:Y:S02]  /*0920*/  STS [R13+0x4800], R10 ;  /* 0x0048000a0d007388 */ /* 0x0003e40000000800 */
[----:B------:R-:W-:Y:S01]  /*0930*/  ISETP.GE.AND P0, PT, R6, R55, PT ;  /* 0x000000370600720c */ /* 0x000fe20003f06270 */
[C---:B------:R-:W-:Y:S01]  /*0940*/  IMAD R8, R14.reuse, 0x4, R7 ;  /* 0x000000040e087824 */ /* 0x040fe200078e0207 */
[----:B------:R1:W-:Y:S04]  /*0950*/  STS [R13+0x4900], RZ ;  /* 0x004900ff0d007388 */ /* 0x0003e80000000800 */
[----:B------:R-:W-:Y:S01]  /*0960*/  LEA R9, R14, R8, 0x2 ;  /* 0x000000080e097211 */ /* 0x000fe200078e10ff */
[----:B------:R1:W-:Y:S04]  /*0970*/  STS [R7+0x4800], R10 ;  /* 0x0048000a07007388 */ /* 0x0003e80000000800 */
[----:B------:R1:W-:Y:S04]  /*0980*/  STS [R7+0x4900], RZ ;  /* 0x004900ff07007388 */ /* 0x0003e80000000800 */
[----:B------:R1:W-:Y:S04]  /*0990*/  STS [R8+0x4800], R10 ;  /* 0x0048000a08007388 */ /* 0x0003e80000000800 */
[----:B------:R1:W-:Y:S04]  /*09a0*/  STS [R8+0x4900], RZ ;  /* 0x004900ff08007388 */ /* 0x0003e80000000800 */
[----:B------:R1:W-:Y:S04]  /*09b0*/  STS [R9+0x4800], R10 ;  /* 0x0048000a09007388 */ /* 0x0003e80000000800 */
[----:B------:R1:W-:Y:S01]  /*09c0*/  STS [R9+0x4900], RZ ;  /* 0x004900ff09007388 */ /* 0x0003e20000000800 */
[----:B------:R-:W-:Y:S05]  /*09d0*/  @!P0 BRA `(.L_x_8) ;  /* 0xfffffffc00c48947 */ /* 0x000fea000383ffff */
.L_x_4:
[----:B------:R-:W-:Y:S05]  /*09e0*/  BSYNC.RECONVERGENT B0 ;  /* 0x0000000000007941 */ /* 0x000fea0003800200 */
.L_x_3:
[----:B------:R-:W-:Y:S01]  /*09f0*/  ISETP.GE.AND P0, PT, R44, R5, PT ;  /* 0x000000052c00720c */ /* 0x000fe20003f06270 */
[----:B------:R-:W-:-:S12]  /*0a00*/  BSSY.RECONVERGENT B0, `(.L_x_9) ;  /* 0x0000027000007945 */ /* 0x000fd80003800200 */
[----:B------:R-:W-:Y:S05]  /*0a10*/  @P0 BRA `(.L_x_10) ;  /* 0x0000000000940947 */ /* 0x000fea0003800000 */
[-C--:B-1----:R-:W-:Y:S01]  /*0a20*/  IABS R13, R4.reuse ;  /* 0x00000004000d7213 */ /* 0x082fe20000000000 */
[----:B0-----:R-:W0:Y:S01]  /*0a30*/  LDC R10, c[0x0][0x360] ;  /* 0x0000d800ff0a7b82 */ /* 0x001e220000000800 */
[----:B------:R-:W-:Y:S02]  /*0a40*/  ISETP.NE.AND P3, PT, R4, RZ, PT ;  /* 0x000000ff0400720c */ /* 0x000fe40003f65270 */
[----:B------:R-:W1:Y:S01]  /*0a50*/  I2F.RP R8, R13 ;  /* 0x0000000d00087306 */ /* 0x000e620000209400 */
[----:B------:R-:W-:-:S04]  /*0a60*/  LOP3.LUT R17, RZ, R4, RZ, 0x33, !PT ;  /* 0x00000004ff117212 */ /* 0x000fc800078e33ff */
[----:B------:R-:W2:Y:S03]  /*0a70*/  LDC R12, c[0x0][0x3ac] ;  /* 0x0000eb00ff0c7b82 */ /* 0x000ea60000000800 */
[----:B-1----:R-:W1:Y:S02]  /*0a80*/  MUFU.RCP R8, R8 ;  /* 0x0000000800087308 */ /* 0x002e640000001000 */
[----:B-1----:R-:W-:-:S06]  /*0a90*/  VIADD R6, R8, 0xffffffe ;  /* 0x0ffffffe08067836 */ /* 0x002fcc0000000000 */
[----:B------:R1:W3:Y:S02]  /*0aa0*/  F2I.FTZ.U32.TRUNC.NTZ R7, R6 ;  /* 0x0000000600077305 */ /* 0x0002e4000021f000 */
[----:B-1----:R-:W-:Y:S01]  /*0ab0*/  MOV R6, RZ ;  /* 0x000000ff00067202 */ /* 0x002fe20000000f00 */
[----:B---3--:R-:W-:-:S04]  /*0ac0*/  IMAD.MOV R14, RZ, RZ, -R7 ;  /* 0x000000ffff0e7224 */ /* 0x008fc800078e0a07 */
[----:B------:R-:W-:-:S04]  /*0ad0*/  IMAD R9, R14, R13, RZ ;  /* 0x0000000d0e097224 */ /* 0x000fc800078e02ff */
[----:B------:R-:W-:-:S04]  /*0ae0*/  IMAD.HI.U32 R15, R7, R9, R6 ;  /* 0x00000009070f7227 */ /* 0x000fc800078e0006 */
[----:B0-2---:R-:W-:-:S07]  /*0af0*/  IMAD.MOV.U32 R7, RZ, RZ, R44 ;  /* 0x000000ffff077224 */ /* 0x005fce00078e002c */
.L_x_11:
[----:B------:R-:W-:Y:S01]  /*0b00*/  IABS R8, R7 ;  /* 0x0000000700087213 */ /* 0x000fe20000000000 */
[----:B------:R-:W-:-:S04]  /*0b10*/  IMAD.MOV.U32 R4, RZ, RZ, R12 ;  /* 0x000000ffff047224 */ /* 0x000fc800078e000c */
[----:B--2---:R-:W-:Y:S01]  /*0b20*/  IMAD.HI.U32 R6, R15, R8, RZ ;  /* 0x000000080f067227 */ /* 0x004fe200078e00ff */
[----:B------:R-:W-:-:S03]  /*0b30*/  IABS R19, R4 ;  /* 0x0000000400137213 */ /* 0x000fc60000000000 */
[----:B------:R-:W-:-:S04]  /*0b40*/  IMAD.MOV R9, RZ, RZ, -R6 ;  /* 0x000000ffff097224 */ /* 0x000fc800078e0a06 */
[----:B------:R-:W-:-:S05]  /*0b50*/  IMAD R8, R19, R9, R8 ;  /* 0x0000000913087224 */ /* 0x000fca00078e0208 */
[----:B------:R-:W-:-:S13]  /*0b60*/  ISETP.GT.U32.AND P1, PT, R13, R8, PT ;  /* 0x000000080d00720c */ /* 0x000fda0003f24070 */
[----:B------:R-:W-:Y:S01]  /*0b70*/  @!P1 IADD3 R8, PT, PT, R8, -R19, RZ ;  /* 0x8000001308089210 */ /* 0x000fe20007ffe0ff */
[----:B------:R-:W-:-:S03]  /*0b80*/  @!P1 VIADD R6, R6, 0x1 ;  /* 0x0000000106069836 */ /* 0x000fc60000000000 */
[----:B------:R-:W-:Y:S02]  /*0b90*/  ISETP.GE.U32.AND P0, PT, R8, R13, PT ;  /* 0x0000000d0800720c */ /* 0x000fe40003f06070 */
[----:B------:R-:W-:-:S04]  /*0ba0*/  LOP3.LUT R8, R7, R4, RZ, 0x3c, !PT ;  /* 0x0000000407087212 */ /* 0x000fc800078e3cff */
[----:B------:R-:W-:-:S07]  /*0bb0*/  ISETP.GE.AND P2, PT, R8, RZ, PT ;  /* 0x000000ff0800720c */ /* 0x000fce0003f46270 */
[----:B------:R-:W-:-:S06]  /*0bc0*/  @P0 VIADD R6, R6, 0x1 ;  /* 0x0000000106060836 */ /* 0x000fcc0000000000 */
[----:B------:R-:W-:-:S05]  /*0bd0*/  @!P2 IMAD.MOV R6, RZ, RZ, -R6 ;  /* 0x000000ffff06a224 */ /* 0x000fca00078e0a06 */
[----:B------:R-:W-:-:S04]  /*0be0*/  SEL R6, R17, R6, !P3 ;  /* 0x0000000611067207 */ /* 0x000fc80005800000 */
[----:B------:R-:W-:-:S05]  /*0bf0*/  IADD3 R9, PT, PT, -R6, RZ, RZ ;  /* 0x000000ff06097210 */ /* 0x000fca0007ffe1ff */
[--C-:B------:R-:W-:Y:S02]  /*0c00*/  IMAD R9, R4, R9, R7.reuse ;  /* 0x0000000904097224 */ /* 0x100fe400078e0207 */
[----:B------:R-:W-:Y:S02]  /*0c10*/  IMAD.IADD R7, R10, 0x1, R7 ;  /* 0x000000010a077824 */ /* 0x000fe400078e0207 */
[----:B------:R-:W-:-:S03]  /*0c20*/  IMAD R6, R6, UR6, R9 ;  /* 0x0000000606067c24 */ /* 0x000fc6000f8e0209 */
[----:B------:R-:W-:Y:S01]  /*0c30*/  ISETP.GE.AND P0, PT, R7, R5, PT ;  /* 0x000000050700720c */ /* 0x000fe20003f06270 */
[----:B------:R-:W-:-:S05]  /*0c40*/  IMAD R6, R6, 0x4, R51 ;  /* 0x0000000406067824 */ /* 0x000fca00078e0233 */
[----:B------:R2:W-:Y:S07]  /*0c50*/  STS [R6+0x4a00], RZ ;  /* 0x004a00ff06007388 */ /* 0x0005ee0000000800 */
[----:B------:R-:W-:Y:S05]  /*0c60*/  @!P0 BRA `(.L_x_11) ;  /* 0xfffffffc00a48947 */ /* 0x000fea000383ffff */
.L_x_10:
[----:B------:R-:W-:Y:S05]  /*0c70*/  BSYNC.RECONVERGENT B0 ;  /* 0x0000000000007941 */ /* 0x000fea0003800200 */
.L_x_9:
[----:B------:R-:W3:Y:S02]  /*0c80*/  LDCU UR5, c[0x0][0x3a8] ;  /* 0x00007500ff0577ac */ /* 0x000ee40008000800 */
[----:B---3--:R-:W-:Y:S01]  /*0c90*/  UISETP.GE.AND UP0, UPT, UR5, 0x1, UPT ;  /* 0x000000010500788c */ /* 0x008fe2000bf06270 */
[----:B------:R-:W-:Y:S08]  /*0ca0*/  BAR.SYNC.DEFER_BLOCKING 0x0 ;  /* 0x0000000000007b1d */ /* 0x000ff00000010000 */
[----:B------:R-:W-:Y:S05]  /*0cb0*/  BRA.U !UP0, `(.L_x_12) ;  /* 0x00000021085c7547 */ /* 0x000fea000b800000 */
[----:B------:R-:W3:Y:S01]  /*0cc0*/  LDCU UR7, c[0x0][0x3a8] ;  /* 0x00007500ff0777ac */ /* 0x000ee20008000800 */
[----:B------:R-:W-:Y:S01]  /*0cd0*/  VIADD R5, R4, 0xffffffff ;  /* 0xffffffff04057836 */ /* 0x000fe20000000000 */
[----:B------:R-:W-:Y:S01]  /*0ce0*/  SHF.L.U32 R4, R52, 0x4, RZ ;  /* 0x0000000434047819 */ /* 0x000fe200000006ff */
[----:B------:R-:W-:Y:S01]  /*0cf0*/  VIADD R50, R2, UR4 ;  /* 0x0000000402327c36 */ /* 0x000fe20008000000 */
[----:B------:R-:W4:Y:S01]  /*0d00*/  LDCU UR5, c[0x0][0x360] ;  /* 0x00006c00ff0577ac */ /* 0x000f220008000800 */
[----:B------:R-:W-:Y:S01]  /*0d10*/  IMAD.MOV.U32 R46, RZ, RZ, RZ ;  /* 0x000000ffff2e7224 */ /* 0x000fe200078e00ff */
[----:B------:R-:W-:Y:S01]  /*0d20*/  LEA.HI R47, R5, 0x1, RZ, 0x1c ;  /* 0x00000001052f7811 */ /* 0x000fe200078fe0ff */
[----:B------:R-:W-:Y:S01]  /*0d30*/  VIADD R49, R50, UR4 ;  /* 0x0000000432317c36 */ /* 0x000fe20008000000 */
[C---:B01----:R-:W-:Y:S01]  /*0d40*/  VIADDMNMX R7, R4.reuse, 0x10, R55, PT ;  /* 0x0000001004077846 */ /* 0x043fe20003800137 */
[----:B------:R-:W-:Y:S01]  /*0d50*/  IMAD R5, R4, UR6, RZ ;  /* 0x0000000604057c24 */ /* 0x000fe2000f8e02ff */
[----:B------:R-:W-:-:S02]  /*0d60*/  LOP3.LUT R48, R47, 0x3, RZ, 0xc0, !PT ;  /* 0x000000032f307812 */ /* 0x000fc400078ec0ff */
[----:B------:R-:W-:Y:S01]  /*0d70*/  LOP3.LUT R47, R47, 0x1ffffffc, RZ, 0xc0, !PT ;  /* 0x1ffffffc2f2f7812 */ /* 0x000fe200078ec0ff */
[----:B--2---:R-:W-:Y:S01]  /*0d80*/  IMAD.IADD R6, R7, 0x1, -R4 ;  /* 0x0000000107067824 */ /* 0x004fe200078e0a04 */
[----:B---3--:R-:W-:-:S07]  /*0d90*/  MOV R45, UR7 ;  /* 0x00000007002d7c02 */ /* 0x008fce0008000f00 */
.L_x_49:
[----:B0-----:R-:W0:Y:S01]  /*0da0*/  LDCU.64 UR10, c[0x0][0x3a8] ;  /* 0x00007500ff0a77ac */ /* 0x001e220008000a00 */
[----:B------:R-:W-:Y:S01]  /*0db0*/  BSSY.RECONVERGENT B0, `(.L_x_13) ;  /* 0x000003a000007945 */ /* 0x000fe20003800200 */
[----:B-1----:R-:W1:Y:S01]  /*0dc0*/  LDCU UR7, c[0x0][0x3ac] ;  /* 0x00007580ff0777ac */ /* 0x002e620008000800 */
[----:B------:R-:W2:Y:S01]  /*0dd0*/  LDCU.64 UR12, c[0x0][0x390] ;  /* 0x00007200ff0c77ac */ /* 0x000ea20008000a00 */
[----:B0-----:R-:W-:Y:S01]  /*0de0*/  IADD3 R7, PT, PT, -R46, UR10, RZ ;  /* 0x0000000a2e077c10 */ /* 0x001fe2000fffe1ff */
[----:B------:R-:W-:Y:S01]  /*0df0*/  IMAD.U32 R18, RZ, RZ, UR11 ;  /* 0x0000000bff127e24 */ /* 0x000fe2000f8e00ff */
[----:B------:R-:W0:Y:S02]  /*0e00*/  LDCU.64 UR10, c[0x0][0x388] ;  /* 0x00007100ff0a77ac */ /* 0x000e240008000a00 */
[----:B------:R-:W-:-:S05]  /*0e10*/  VIMNMX R8, PT, PT, R7, 0x40, PT ;  /* 0x0000004007087848 */ /* 0x000fca0003fe0100 */
[----:B------:R-:W-:-:S05]  /*0e20*/  IMAD R16, R8, R18, RZ ;  /* 0x0000001208107224 */ /* 0x000fca00078e02ff */
[----:B------:R-:W-:-:S13]  /*0e30*/  ISETP.GE.AND P0, PT, R44, R16, PT ;  /* 0x000000102c00720c */ /* 0x000fda0003f06270 */
[----:B012---:R-:W-:Y:S05]  /*0e40*/  @P0 BRA `(.L_x_14) ;  /* 0x0000000000c00947 */ /* 0x007fea0003800000 */
[-C--:B------:R-:W-:Y:S02]  /*0e50*/  IABS R19, R18.reuse ;  /* 0x0000001200137213 */ /* 0x080fe40000000000 */
[----:B------:R-:W-:Y:S02]  /*0e60*/  ISETP.NE.AND P0, PT, R18, RZ, PT ;  /* 0x000000ff1200720c */ /* 0x000fe40003f05270 */
[----:B------:R-:W0:Y:S01]  /*0e70*/  I2F.RP R10, R19 ;  /* 0x00000013000a7306 */ /* 0x000e220000209400 */
[----:B------:R-:W-:-:S07]  /*0e80*/  LOP3.LUT R23, RZ, R18, RZ, 0x33, !PT ;  /* 0x00000012ff177212 */ /* 0x000fce00078e33ff */
[----:B0-----:R-:W0:Y:S02]  /*0e90*/  MUFU.RCP R10, R10 ;  /* 0x0000000a000a7308 */ /* 0x001e240000001000 */
[----:B0-----:R-:W-:-:S06]  /*0ea0*/  VIADD R12, R10, 0xffffffe ;  /* 0x0ffffffe0a0c7836 */ /* 0x001fcc0000000000 */
[----:B------:R0:W1:Y:S02]  /*0eb0*/  F2I.FTZ.U32.TRUNC.NTZ R13, R12 ;  /* 0x0000000c000d7305 */ /* 0x000064000021f000 */
[----:B0-----:R-:W-:Y:S01]  /*0ec0*/  IMAD.MOV.U32 R12, RZ, RZ, RZ ;  /* 0x000000ffff0c7224 */ /* 0x001fe200078e00ff */
[----:B-1----:R-:W-:-:S05]  /*0ed0*/  IADD3 R14, PT, PT, RZ, -R13, RZ ;  /* 0x8000000dff0e7210 */ /* 0x002fca0007ffe0ff */
[----:B------:R-:W-:-:S04]  /*0ee0*/  IMAD R9, R14, R19, RZ ;  /* 0x000000130e097224 */ /* 0x000fc800078e02ff */
[----:B------:R-:W-:-:S04]  /*0ef0*/  IMAD.HI.U32 R21, R13, R9, R12 ;  /* 0x000000090d157227 */ /* 0x000fc800078e000c */
[----:B------:R-:W-:-:S07]  /*0f00*/  IMAD.MOV.U32 R9, RZ, RZ, R44 ;  /* 0x000000ffff097224 */ /* 0x000fce00078e002c */
.L_x_15:
[----:B0-----:R-:W-:Y:S01]  /*0f10*/  IABS R12, R9 ;  /* 0x00000009000c7213 */ /* 0x001fe20000000000 */
[----:B------:R-:W-:-:S04]  /*0f20*/  IMAD.U32 R18, RZ, RZ, UR7 ;  /* 0x00000007ff127e24 */ /* 0x000fc8000f8e00ff */
[----:B------:R-:W-:Y:S01]  /*0f30*/  IMAD.HI.U32 R10, R21, R12, RZ ;  /* 0x0000000c150a7227 */ /* 0x000fe200078e00ff */
[----:B------:R-:W-:-:S04]  /*0f40*/  IABS R15, R18 ;  /* 0x00000012000f7213 */ /* 0x000fc80000000000 */
[----:B------:R-:W-:-:S05]  /*0f50*/  IADD3 R13, PT, PT, -R10, RZ, RZ ;  /* 0x000000ff0a0d7210 */ /* 0x000fca0007ffe1ff */
[----:B------:R-:W-:-:S05]  /*0f60*/  IMAD R12, R15, R13, R12 ;  /* 0x0000000d0f0c7224 */ /* 0x000fca00078e020c */
[----:B------:R-:W-:-:S13]  /*0f70*/  ISETP.GT.U32.AND P2, PT, R19, R12, PT ;  /* 0x0000000c1300720c */ /* 0x000fda0003f44070 */
[----:B------:R-:W-:Y:S02]  /*0f80*/  @!P2 IMAD.IADD R12, R12, 0x1, -R15 ;  /* 0x000000010c0ca824 */ /* 0x000fe400078e0a0f */
[----:B------:R-:W-:-:S03]  /*0f90*/  @!P2 VIADD R10, R10, 0x1 ;  /* 0x000000010a0aa836 */ /* 0x000fc60000000000 */
[----:B------:R-:W-:Y:S02]  /*0fa0*/  ISETP.GE.U32.AND P1, PT, R12, R19, PT ;  /* 0x000000130c00720c */ /* 0x000fe40003f26070 */
[----:B------:R-:W-:-:S04]  /*0fb0*/  LOP3.LUT R12, R9, R18, RZ, 0x3c, !PT ;  /* 0x00000012090c7212 */ /* 0x000fc800078e3cff */
[----:B------:R-:W-:-:S07]  /*0fc0*/  ISETP.GE.AND P3, PT, R12, RZ, PT ;  /* 0x000000ff0c00720c */ /* 0x000fce0003f66270 */
[----:B------:R-:W-:-:S06]  /*0fd0*/  @P1 VIADD R10, R10, 0x1 ;  /* 0x000000010a0a1836 */ /* 0x000fcc0000000000 */
[----:B------:R-:W-:-:S04]  /*0fe0*/  @!P3 IADD3 R10, PT, PT, -R10, RZ, RZ ;  /* 0x000000ff0a0ab210 */ /* 0x000fc80007ffe1ff */
[----:B------:R-:W-:-:S05]  /*0ff0*/  SEL R17, R23, R10, !P0 ;  /* 0x0000000a17117207 */ /* 0x000fca0004000000 */
[----:B------:R-:W-:Y:S02]  /*1000*/  IMAD.MOV R10, RZ, RZ, -R17 ;  /* 0x000000ffff0a7224 */ /* 0x000fe400078e0a11 */
[----:B------:R-:W-:Y:S02]  /*1010*/  IMAD.IADD R13, R17, 0x1, R46 ;  /* 0x00000001110d7824 */ /* 0x000fe400078e022e */
[----:B------:R-:W-:-:S04]  /*1020*/  IMAD R10, R18, R10, R9 ;  /* 0x0000000a120a7224 */ /* 0x000fc800078e0209 */
[----:B------:R-:W-:-:S05]  /*1030*/  IMAD R13, R13, R18, R10 ;  /* 0x000000120d0d7224 */ /* 0x000fca00078e020a */
[----:B------:R-:W-:-:S04]  /*1040*/  IADD3 R15, P1, PT, R13, R64, RZ ;  /* 0x000000400d0f7210 */ /* 0x000fc80007f3e0ff */
[----:B------:R-:W-:Y:S01]  /*1050*/  LEA.HI.X.SX32 R12, R13, R3, 0x1, P1 ;  /* 0x000000030d0c7211 */ /* 0x000fe200008f0eff */
[----:B------:R-:W-:-:S03]  /*1060*/  IMAD.SHL.U32 R14, R15, 0x2, RZ ;  /* 0x000000020f0e7824 */ /* 0x000fc600078e00ff */
[----:B------:R-:W-:Y:S02]  /*1070*/  SHF.L.U64.HI R15, R15, 0x1, R12 ;  /* 0x000000010f0f7819 */ /* 0x000fe4000001020c */
[C---:B------:R-:W-:Y:S02]  /*1080*/  IADD3 R12, P1, PT, R14.reuse, UR10, RZ ;  /* 0x0000000a0e0c7c10 */ /* 0x040fe4000ff3e0ff */
[----:B------:R-:W-:Y:S02]  /*1090*/  IADD3 R14, P2, PT, R14, UR12, RZ ;  /* 0x0000000c0e0e7c10 */ /* 0x000fe4000ff5e0ff */
[C---:B------:R-:W-:Y:S02]  /*10a0*/  IADD3.X R13, PT, PT, R15.reuse, UR11, RZ, P1, !PT ;  /* 0x0000000b0f0d7c10 */ /* 0x040fe40008ffe4ff */
[----:B------:R-:W-:-:S03]  /*10b0*/  IADD3.X R15, PT, PT, R15, UR13, RZ, P2, !PT ;  /* 0x0000000d0f0f7c10 */ /* 0x000fc600097fe4ff */
[----:B------:R-:W2:Y:S04]  /*10c0*/  LDG.E.U16.CONSTANT R12, desc[UR8][R12.64] ;  /* 0x000000080c0c7981 */ /* 0x000ea8000c1e9500 */
[----:B------:R-:W3:Y:S01]  /*10d0*/  LDG.E.U16.CONSTANT R14, desc[UR8][R14.64] ;  /* 0x000000080e0e7981 */ /* 0x000ee2000c1e9500 */
[----:B------:R-:W-:Y:S02]  /*10e0*/  IMAD R17, R17, UR6, R10 ;  /* 0x0000000611117c24 */ /* 0x000fe4000f8e020a */
[----:B----4-:R-:W-:-:S03]  /*10f0*/  VIADD R9, R9, UR5 ;  /* 0x0000000509097c36 */ /* 0x010fc60008000000 */
[----:B------:R-:W-:Y:S02]  /*1100*/  LEA R17, R17, R50, 0x1 ;  /* 0x0000003211117211 */ /* 0x000fe400078e08ff */
[----:B------:R-:W-:-:S03]  /*1110*/  ISETP.GE.AND P1, PT, R9, R16, PT ;  /* 0x000000100900720c */ /* 0x000fc60003f26270 */
[----:B--2---:R0:W-:Y:S04]  /*1120*/  STS.U16 [R17], R12 ;  /* 0x0000000c11007388 */ /* 0x0041e80000000400 */
[----:B---3--:R0:W-:Y:S06]  /*1130*/  STS.U16 [R17+UR4], R14 ;  /* 0x0000000e11007988 */ /* 0x0081ec0008000404 */
[----:B------:R-:W-:Y:S05]  /*1140*/  @!P1 BRA `(.L_x_15) ;  /* 0xfffffffc00709947 */ /* 0x000fea000383ffff */
.L_x_14:
[----:B----4-:R-:W-:Y:S05]  /*1150*/  BSYNC.RECONVERGENT B0 ;  /* 0x0000000000007941 */ /* 0x010fea0003800200 */
.L_x_13:
[----:B------:R-:W-:Y:S01]  /*1160*/  BAR.SYNC.DEFER_BLOCKING 0x0 ;  /* 0x0000000000007b1d */ /* 0x000fe20000010000 */
[----:B------:R-:W-:Y:S02]  /*1170*/  ISETP.GE.AND P0, PT, R7, 0x1, PT ;  /* 0x000000010700780c */ /* 0x000fe40003f06270 */
[----:B------:R-:W-:Y:S02]  /*1180*/  VIMNMX R9, PT, PT, R45, 0x40, PT ;  /* 0x000000402d097848 */ /* 0x000fe40003fe0100 */
[----:B------:R-:W-:Y:S02]  /*1190*/  ISETP.GE.OR P0, PT, R4, R55, !P0 ;  /* 0x000000370400720c */ /* 0x000fe40004706670 */
[----:B------:R-:W-:-:S04]  /*11a0*/  VIMNMX R9, PT, PT, R9, 0x1, !PT ;  /* 0x0000000109097848 */ /* 0x000fc80007fe0100 */
[----:B------:R-:W-:-:S07]  /*11b0*/  LOP3.LUT R10, R9, 0x7, RZ, 0xc0, !PT ;  /* 0x00000007090a7812 */ /* 0x000fce00078ec0ff */
[----:B------:R-:W-:Y:S05]  /*11c0*/  @P0 BRA `(.L_x_16) ;  /* 0x0000000800740947 */ /* 0x000fea0003800000 */
[----:B------:R-:W-:-:S13]  /*11d0*/  ISETP.GT.AND P0, PT, R18, RZ, PT ;  /* 0x000000ff1200720c */ /* 0x000fda0003f04270 */
[----:B------:R-:W-:Y:S05]  /*11e0*/  @P0 BRA `(.L_x_17) ;  /* 0x00000000005c0947 */ /* 0x000fea0003800000 */
[----:B------:R-:W-:Y:S01]  /*11f0*/  ISETP.NE.AND P1, PT, R6, 0x10, PT ;  /* 0x000000100600780c */ /* 0x000fe20003f25270 */
[----:B0-----:R-:W-:-:S12]  /*1200*/  IMAD.MOV.U32 R12, RZ, RZ, RZ ;  /* 0x000000ffff0c7224 */ /* 0x001fd800078e00ff */
.L_x_19:
[----:B------:R-:W-:-:S05]  /*1210*/  VIADD R13, R12, 0x10 ;  /* 0x000000100c0d7836 */ /* 0x000fca0000000000 */
[----:B------:R-:W-:Y:S02]  /*1220*/  VIMNMX R15, PT, PT, R8, R13, PT ;  /* 0x0000000d080f7248 */ /* 0x000fe40003fe0100 */
[----:B------:R-:W-:Y:S02]  /*1230*/  ISETP.GE.AND P2, PT, R13, R8, PT ;  /* 0x000000080d00720c */ /* 0x000fe40003f46270 */
[----:B------:R-:W-:-:S04]  /*1240*/  IADD3 R15, PT, PT, R15, -R12, RZ ;  /* 0x8000000c0f0f7210 */ /* 0x000fc80007ffe0ff */
[----:B------:R-:W-:-:S13]  /*1250*/  ISETP.NE.OR P0, PT, R15, 0x10, P1 ;  /* 0x000000100f00780c */ /* 0x000fda0000f05670 */
[----:B------:R-:W-:Y:S05]  /*1260*/  @P0 BRA `(.L_x_18) ;  /* 0x0000000000300947 */ /* 0x000fea0003800000 */
[----:B------:R-:W0:Y:S01]  /*1270*/  S2R R15, SR_LANEID ;  /* 0x00000000000f7919 */ /* 0x000e220000000000 */
[----:B------:R-:W-:Y:S01]  /*1280*/  IMAD R12, R52, 0x480, R12 ;  /* 0x00000480340c7824 */ /* 0x000fe200078e020c */
[----:B------:R-:W-:Y:S05]  /*1290*/  WARPSYNC.ALL ;  /* 0x0000000000007948 */ /* 0x000fea0003800000 */
[----:B------:R-:W-:Y:S01]  /*12a0*/  IMAD R12, R12, 0x4, R51 ;  /* 0x000000040c0c7824 */ /* 0x000fe200078e0233 */
[----:B0-----:R-:W-:Y:S02]  /*12b0*/  SHF.R.U32.HI R14, RZ, 0x2, R15 ;  /* 0x00000002ff0e7819 */ /* 0x001fe4000001160f */
[----:B------:R-:W-:-:S05]  /*12c0*/  LOP3.LUT R15, R15, 0x3, RZ, 0xc0, !PT ;  /* 0x000000030f0f7812 */ /* 0x000fca00078ec0ff */
[----:B------:R-:W-:-:S04]  /*12d0*/  IMAD R15, R14, 0x24, R15 ;  /* 0x000000240e0f7824 */ /* 0x000fc800078e020f */
[----:B------:R-:W-:-:S05]  /*12e0*/  IMAD.U32 R12, R15, 0x8, R12 ;  /* 0x000000080f0c7824 */ /* 0x000fca00078e000c */
[----:B------:R0:W-:Y:S04]  /*12f0*/  STS.64 [R12], RZ ;  /* 0x000000ff0c007388 */ /* 0x0001e80000000a00 */
[----:B------:R0:W-:Y:S04]  /*1300*/  STS.64 [R12+0x900], RZ ;  /* 0x000900ff0c007388 */ /* 0x0001e80000000a00 */
[----:B------:R0:W-:Y:S04]  /*1310*/  STS.64 [R12+0x20], RZ ;  /* 0x000020ff0c007388 */ /* 0x0001e80000000a00 */
[----:B------:R0:W-:Y:S02]  /*1320*/  STS.64 [R12+0x920], RZ ;  /* 0x000920ff0c007388 */ /* 0x0001e40000000a00 */
.L_x_18:
[----:B0-----:R-:W-:Y:S01]  /*1330*/  IMAD.MOV.U32 R12, RZ, RZ, R13 ;  /* 0x000000ffff0c7224 */ /* 0x001fe200078e000d */
[----:B------:R-:W-:Y:S06]  /*1340*/  @!P2 BRA `(.L_x_19) ;  /* 0xfffffffc00b0a947 */ /* 0x000fec000383ffff */
[----:B------:R-:W-:Y:S05]  /*1350*/  BRA `(.L_x_16) ;  /* 0x0000000800107947 */ /* 0x000fea0003800000 */
.L_x_17:
[----:B------:R-:W-:-:S07]  /*1360*/  MOV R59, RZ ;  /* 0x000000ff003b7202 */ /* 0x000fce0000000f00 */
.L_x_24:
[----:B------:R-:W-:Y:S01]  /*1370*/  VIADD R57, R59, 0x10 ;  /* 0x000000103b397836 */ /* 0x000fe20000000000 */
[----:B------:R-:W-:-:S04]  /*1380*/  ISETP.NE.AND P0, PT, R6, 0x10, PT ;  /* 0x000000100600780c */ /* 0x000fc80003f05270 */
[----:B0-----:R-:W-:-:S05]  /*1390*/  VIMNMX R12, PT, PT, R8, R57, PT ;  /* 0x00000039080c7248 */ /* 0x001fca0003fe0100 */
[----:B------:R-:W-:-:S05]  /*13a0*/  IMAD.IADD R12, R12, 0x1, -R59 ;  /* 0x000000010c0c7824 */ /* 0x000fca00078e0a3b */
[----:B------:R-:W-:-:S13]  /*13b0*/  ISETP.EQ.AND P0, PT, R12, 0x10, !P0 ;  /* 0x000000100c00780c */ /* 0x000fda0004702270 */
[----:B------:R-:W-:Y:S05]  /*13c0*/  @!P0 BRA `(.L_x_20) ;  /* 0x0000000400e88947 */ /* 0x000fea0003800000 */
[----:B------:R-:W0:Y:S01]  /*13d0*/  LDCU UR7, c[0x0][0x3ac] ;  /* 0x00007580ff0777ac */ /* 0x000e220008000800 */
[----:B------:R-:W-:Y:S01]  /*13e0*/  ISETP.NE.AND P1, PT, R48, RZ, PT ;  /* 0x000000ff3000720c */ /* 0x000fe20003f25270 */
[----:B------:R-:W-:Y:S01]  /*13f0*/  IMAD R56, R59, UR6, RZ ;  /* 0x000000063b387c24 */ /* 0x000fe2000f8e02ff */
[----:B------:R-:W-:Y:S01]  /*1400*/  CS2R R34, SRZ ;  /* 0x0000000000227805 */ /* 0x000fe2000001ff00 */
[----:B------:R-:W-:Y:S01]  /*1410*/  IMAD.MOV.U32 R61, RZ, RZ, RZ ;  /* 0x000000ffff3d7224 */ /* 0x000fe200078e00ff */
[----:B------:R-:W-:Y:S02]  /*1420*/  CS2R R32, SRZ ;  /* 0x0000000000207805 */ /* 0x000fe4000001ff00 */
[----:B------:R-:W-:Y:S02]  /*1430*/  CS2R R18, SRZ ;  /* 0x0000000000127805 */ /* 0x000fe4000001ff00 */
[----:B------:R-:W-:Y:S01]  /*1440*/  CS2R R16, SRZ ;  /* 0x0000000000107805 */ /* 0x000fe2000001ff00 */
[----:B0-----:R-:W-:-:S09]  /*1450*/  UISETP.GE.U32.AND UP0, UPT, UR7, 0x31, UPT ;  /* 0x000000310700788c */ /* 0x001fd2000bf06070 */
[----:B------:R-:W-:Y:S05]  /*1460*/  BRA.U !UP0, `(.L_x_21) ;  /* 0x0000000108cc7547 */ /* 0x000fea000b800000 */
[----:B------:R-:W0:Y:S01]  /*1470*/  S2R R14, SR_LANEID ;  /* 0x00000000000e7919 */ /* 0x000e220000000000 */
[----:B------:R-:W-:Y:S01]  /*1480*/  MOV R61, RZ ;  /* 0x000000ff003d7202 */ /* 0x000fe20000000f00 */
[----:B------:R-:W-:Y:S02]  /*1490*/  IMAD.MOV.U32 R62, RZ, RZ, RZ ;  /* 0x000000ffff3e7224 */ /* 0x000fe400078e00ff */
[----:B------:R-:W-:Y:S01]  /*14a0*/  IMAD.MOV.U32 R35, RZ, RZ, RZ ;  /* 0x000000ffff237224 */ /* 0x000fe200078e00ff */
[--C-:B0-----:R-:W-:Y:S02]  /*14b0*/  SHF.R.U32.HI R12, RZ, 0x3, R14.reuse ;  /* 0x00000003ff0c7819 */ /* 0x101fe4000001160e */
[----:B------:R-:W-:Y:S02]  /*14c0*/  LOP3.LUT R13, R14, 0x7, RZ, 0xc0, !PT ;  /* 0x000000070e0d7812 */ /* 0x000fe400078ec0ff */
[----:B------:R-:W-:Y:S02]  /*14d0*/  SHF.R.U32.HI R14, RZ, 0x4, R14 ;  /* 0x00000004ff0e7819 */ /* 0x000fe4000001160e */
[C---:B------:R-:W-:Y:S01]  /*14e0*/  SHF.L.U32 R20, R12.reuse, 0x3, RZ ;  /* 0x000000030c147819 */ /* 0x040fe200000006ff */
[----:B------:R-:W-:-:S02]  /*14f0*/  IMAD.SHL.U32 R12, R12, 0x8, RZ ;  /* 0x000000080c0c7824 */ /* 0x000fc400078e00ff */
[--C-:B------:R-:W-:Y:S01]  /*1500*/  IMAD R15, R14, 0x8, R13.reuse ;  /* 0x000000080e0f7824 */ /* 0x100fe200078e020d */
[----:B------:R-:W-:Y:S01]  /*1510*/  LOP3.LUT R13, R20, 0x8, R13, 0xe2, !PT ;  /* 0x00000008140d7812 */ /* 0x000fe200078ee20d */
[----:B------:R-:W-:Y:S01]  /*1520*/  IMAD.SHL.U32 R14, R14, 0x8, RZ ;  /* 0x000000080e0e7824 */ /* 0x000fe200078e00ff */
[----:B------:R-:W-:-:S03]  /*1530*/  LOP3.LUT R12, R12, 0x8, RZ, 0xe2, !PT ;  /* 0x000000080c0c7812 */ /* 0x000fc600078ee2ff */
[----:B------:R-:W-:Y:S02]  /*1540*/  IMAD R13, R13, UR6, R14 ;  /* 0x000000060d0d7c24 */ /* 0x000fe4000f8e020e */
[----:B------:R-:W-:-:S03]  /*1550*/  IMAD R12, R15, UR6, R12 ;  /* 0x000000060f0c7c24 */ /* 0x000fc6000f8e020c */
[----:B------:R-:W-:Y:S01]  /*1560*/  SHF.L.U32 R58, R13, 0x1, RZ ;  /* 0x000000010d3a7819 */ /* 0x000fe200000006ff */
[----:B------:R-:W-:-:S07]  /*1570*/  IMAD.SHL.U32 R60, R12, 0x2, RZ ;  /* 0x000000020c3c7824 */ /* 0x000fce00078e00ff */
.L_x_22:
[----:B------:R-:W-:Y:S01]  /*1580*/  IMAD.IADD R67, R5, 0x1, R61 ;  /* 0x0000000105437824 */ /* 0x000fe200078e023d */
[----:B------:R-:W-:Y:S01]  /*1590*/  IADD3 R63, PT, PT, R56, R61, RZ ;  /* 0x0000003d383f7210 */ /* 0x000fe20007ffe0ff */
[----:B------:R-:W-:Y:S05]  /*15a0*/  WARPSYNC.ALL ;  /* 0x0000000000007948 */ /* 0x000fea0003800000 */
[----:B------:R-:W-:Y:S01]  /*15b0*/  IMAD R67, R67, 0x2, R2 ;  /* 0x0000000243437824 */ /* 0x000fe200078e0202 */
[----:B------:R-:W-:Y:S01]  /*15c0*/  IADD3 R61, PT, PT, R61, 0x40, RZ ;  /* 0x000000403d3d7810 */ /* 0x000fe20007ffe0ff */
[----:B------:R-:W-:Y:S02]  /*15d0*/  IMAD R63, R63, 0x2, R50 ;  /* 0x000000023f3f7824 */ /* 0x000fe400078e0232 */
[----:B------:R-:W-:Y:S01]  /*15e0*/  VIADD R62, R62, 0x4 ;  /* 0x000000043e3e7836 */ /* 0x000fe20000000000 */
[----:B------:R-:W-:Y:S01]  /*15f0*/  IADD3 R36, PT, PT, R67, R58, RZ ;  /* 0x0000003a43247210 */ /* 0x000fe20007ffe0ff */
[----:B------:R-:W-:Y:S01]  /*1600*/  IMAD.IADD R40, R63, 0x1, R60 ;  /* 0x000000013f287824 */ /* 0x000fe200078e023c */
[----:B------:R-:W-:-:S02]  /*1610*/  IADD3 R12, PT, PT, R58, 0x20, R67 ;  /* 0x000000203a0c7810 */ /* 0x000fc40007ffe043 */
[C-C-:B------:R-:W-:Y:S02]  /*1620*/  IADD3 R24, PT, PT, R60.reuse, 0x20, R63.reuse ;  /* 0x000000203c187810 */ /* 0x140fe40007ffe03f */
[----:B------:R-:W-:Y:S01]  /*1630*/  LDSM.16.M88.4 R36, [R36] ;  /* 0x000000002424783b */ /* 0x000fe20000000200 */
[----:B------:R-:W-:Y:S02]  /*1640*/  IADD3 R20, PT, PT, R60, 0x40, R63 ;  /* 0x000000403c147810 */ /* 0x000fe40007ffe03f */
[----:B------:R-:W-:Y:S01]  /*1650*/  ISETP.NE.AND P0, PT, R62, R47, PT ;  /* 0x0000002f3e00720c */ /* 0x000fe20003f05270 */
[----:B------:R-:W0:Y:S04]  /*1660*/  LDSM.16.M88.4 R40, [R40] ;  /* 0x000000002828783b */ /* 0x000e280000000200 */
[----:B------:R-:W-:Y:S04]  /*1670*/  LDSM.16.M88.4 R12, [R12] ;  /* 0x000000000c0c783b */ /* 0x000fe80000000200 */
[----:B------:R-:W1:Y:S04]  /*1680*/  LDSM.16.M88.4 R24, [R24] ;  /* 0x000000001818783b */ /* 0x000e680000000200 */
[----:B------:R-:W-:Y:S01]  /*1690*/  LDSM.16.M88.4 R20, [R20] ;  /* 0x000000001414783b */ /* 0x000fe20000000200 */
[----:B0-----:R-:W-:Y:S01]  /*16a0*/  HMMA.16816.F32 R28, R36, R40, R16 ;  /* 0x00000028241c723c */ /* 0x001fe20000001810 */
[----:B------:R-:W-:-:S06]  /*16b0*/  IADD3 R16, PT, PT, R58, 0x40, R67 ;  /* 0x000000403a107810 */ /* 0x000fcc0007ffe043 */
[----:B------:R-:W0:Y:S01]  /*16c0*/  LDSM.16.M88.4 R16, [R16] ;  /* 0x000000001010783b */ /* 0x000e220000000200 */
[----:B------:R-:W-:Y:S01]  /*16d0*/  HMMA.16816.F32 R32, R36, R42, R32 ;  /* 0x0000002a2420723c */ /* 0x000fe20000001820 */
[----:B------:R-:W-:-:S06]  /*16e0*/  IADD3 R36, PT, PT, R60, 0x60, R63 ;  /* 0x000000603c247810 */ /* 0x000fcc0007ffe03f */
[----:B------:R-:W-:Y:S05]  /*16f0*/  LDSM.16.M88.4 R36, [R36] ;  /* 0x000000002424783b */ /* 0x000fea0000000200 */
[----:B-1----:R-:W-:Y:S01]  /*1700*/  HMMA.16816.F32 R40, R12, R24, R28 ;  /* 0x000000180c28723c */ /* 0x002fe2000000181c */
[----:B------:R-:W-:-:S06]  /*1710*/  IADD3 R28, PT, PT, R58, 0x60, R67 ;  /* 0x000000603a1c7810 */ /* 0x000fcc0007ffe043 */
[----:B------:R-:W1:Y:S01]  /*1720*/  LDSM.16.M88.4 R28, [R28] ;  /* 0x000000001c1c783b */ /* 0x000e620000000200 */
[----:B------:R-:W-:-:S12]  /*1730*/  HMMA.16816.F32 R32, R12, R26, R32 ;  /* 0x0000001a0c20723c */ /* 0x000fd80000001820 */
[C---:B0-----:R-:W-:Y:S08]  /*1740*/  HMMA.16816.F32 R40, R16.reuse, R20, R40 ;  /* 0x000000141028723c */ /* 0x041ff00000001828 */
[----:B------:R-:W-:-:S12]  /*1750*/  HMMA.16816.F32 R32, R16, R22, R32 ;  /* 0x000000161020723c */ /* 0x000fd80000001820 */
[C---:B-1----:R-:W-:Y:S08]  /*1760*/  HMMA.16816.F32 R16, R28.reuse, R36, R40 ;  /* 0x000000241c10723c */ /* 0x042ff00000001828 */
[----:B------:R-:W-:Y:S01]  /*1770*/  HMMA.16816.F32 R32, R28, R38, R32 ;  /* 0x000000261c20723c */ /* 0x000fe20000001820 */
[----:B------:R-:W-:-:S04]  /*1780*/  NOP ;  /* 0x0000000000007918 */ /* 0x000fc80000000000 */
[----:B------:R-:W-:-:S15]  /*1790*/  @P0 BRA `(.L_x_22) ;  /* 0xfffffffc00780947 */ /* 0x000fde000383ffff */
.L_x_21:
[----:B------:R-:W-:Y:S05]  /*17a0*/  @!P1 BRA `(.L_x_23) ;  /* 0x0000000000c09947 */ /* 0x000fea0003800000 */
[----:B------:R-:W0:Y:S01]  /*17b0*/  S2R R12, SR_LANEID ;  /* 0x00000000000c7919 */ /* 0x000e220000000000 */
[----:B------:R-:W-:Y:S05]  /*17c0*/  WARPSYNC.ALL ;  /* 0x0000000000007948 */ /* 0x000fea0003800000 */
[----:B------:R-:W-:Y:S02]  /*17d0*/  ISETP.NE.AND P0, PT, R48, 0x1, PT ;  /* 0x000000013000780c */ /* 0x000fe40003f05270 */
[----:B0-----:R-:W-:Y:S02]  /*17e0*/  SHF.R.U32.HI R13, RZ, 0x3, R12 ;  /* 0x00000003ff0d7819 */ /* 0x001fe4000001160c */
[----:B------:R-:W-:-:S02]  /*17f0*/  LOP3.LUT R14, R12, 0x7, RZ, 0xc0, !PT ;  /* 0x000000070c0e7812 */ /* 0x000fc400078ec0ff */
[----:B------:R-:W-:Y:S01]  /*1800*/  SHF.R.U32.HI R15, RZ, 0x4, R12 ;  /* 0x00000004ff0f7819 */ /* 0x000fe2000001160c */
[C---:B------:R-:W-:Y:S02]  /*1810*/  IMAD.SHL.U32 R23, R13.reuse, 0x8, RZ ;  /* 0x000000080d177824 */ /* 0x040fe400078e00ff */
[----:B------:R-:W-:Y:S01]  /*1820*/  IMAD.SHL.U32 R12, R13, 0x8, RZ ;  /* 0x000000080d0c7824 */ /* 0x000fe200078e00ff */
[----:B------:R-:W-:Y:S01]  /*1830*/  LEA R21, R15, R14, 0x3 ;  /* 0x0000000e0f157211 */ /* 0x000fe200078e18ff */
[----:B------:R-:W-:Y:S01]  /*1840*/  IMAD.IADD R13, R5, 0x1, R61 ;  /* 0x00000001050d7824 */ /* 0x000fe200078e023d */
[----:B------:R-:W-:Y:S01]  /*1850*/  LOP3.LUT R14, R23, 0x8, R14, 0xe2, !PT ;  /* 0x00000008170e7812 */ /* 0x000fe200078ee20e */
[----:B------:R-:W-:Y:S01]  /*1860*/  IMAD.SHL.U32 R15, R15, 0x8, RZ ;  /* 0x000000080f0f7824 */ /* 0x000fe200078e00ff */
[----:B------:R-:W-:Y:S01]  /*1870*/  LOP3.LUT R12, R12, 0x8, RZ, 0xe2, !PT ;  /* 0x000000080c0c7812 */ /* 0x000fe200078ee2ff */
[----:B------:R-:W-:Y:S01]  /*1880*/  IMAD R24, R13, 0x2, R2 ;  /* 0x000000020d187824 */ /* 0x000fe200078e0202 */
[----:B------:R-:W-:Y:S01]  /*1890*/  IADD3 R61, PT, PT, R56, R61, RZ ;  /* 0x0000003d383d7210 */ /* 0x000fe20007ffe0ff */
[----:B------:R-:W-:-:S02]  /*18a0*/  IMAD R25, R14, UR6, R15 ;  /* 0x000000060e197c24 */ /* 0x000fc4000f8e020f */
[----:B------:R-:W-:Y:S02]  /*18b0*/  IMAD R26, R21, UR6, R12 ;  /* 0x00000006151a7c24 */ /* 0x000fe4000f8e020c */
[----:B------:R-:W-:Y:S01]  /*18c0*/  IMAD R61, R61, 0x2, R50 ;  /* 0x000000023d3d7824 */ /* 0x000fe200078e0232 */
[----:B------:R-:W-:-:S03]  /*18d0*/  LEA R12, R25, R24, 0x1 ;  /* 0x00000018190c7211 */ /* 0x000fc600078e08ff */
[----:B------:R-:W-:-:S03]  /*18e0*/  IMAD.U32 R20, R26, 0x2, R61 ;  /* 0x000000021a147824 */ /* 0x000fc600078e003d */
[----:B------:R-:W-:Y:S04]  /*18f0*/  LDSM.16.M88.4 R12, [R12] ;  /* 0x000000000c0c783b */ /* 0x000fe80000000200 */
[----:B------:R-:W0:Y:S02]  /*1900*/  LDSM.16.M88.4 R20, [R20] ;  /* 0x000000001414783b */ /* 0x000e240000000200 */
[C---:B0-----:R-:W-:Y:S08]  /*1910*/  HMMA.16816.F32 R16, R12.reuse, R20, R16 ;  /* 0x000000140c10723c */ /* 0x041ff00000001810 */
[----:B------:R-:W-:Y:S01]  /*1920*/  HMMA.16816.F32 R32, R12, R22, R32 ;  /* 0x000000160c20723c */ /* 0x000fe20000001820 */
[----:B------:R-:W-:-:S04]  /*1930*/  NOP ;  /* 0x0000000000007918 */ /* 0x000fc80000000000 */
[----:B------:R-:W-:-:S15]  /*1940*/  @!P0 BRA `(.L_x_23) ;  /* 0x0000000000588947 */ /* 0x000fde0003800000 */
[----:B------:R-:W-:Y:S01]  /*1950*/  IADD3 R13, PT, PT, R61, 0x20, RZ ;  /* 0x000000203d0d7810 */ /* 0x000fe20007ffe0ff */
[----:B------:R-:W-:Y:S01]  /*1960*/  VIADD R12, R24, 0x20 ;  /* 0x00000020180c7836 */ /* 0x000fe20000000000 */
[----:B------:R-:W-:Y:S05]  /*1970*/  WARPSYNC.ALL ;  /* 0x0000000000007948 */ /* 0x000fea0003800000 */
[----:B------:R-:W-:Y:S01]  /*1980*/  IMAD.U32 R12, R25, 0x2, R12 ;  /* 0x00000002190c7824 */ /* 0x000fe200078e000c */
[----:B------:R-:W-:Y:S01]  /*1990*/  ISETP.NE.AND P0, PT, R48, 0x2, PT ;  /* 0x000000023000780c */ /* 0x000fe20003f05270 */
[----:B------:R-:W-:-:S04]  /*19a0*/  IMAD.U32 R20, R26, 0x2, R13 ;  /* 0x000000021a147824 */ /* 0x000fc800078e000d */
        /* <DEDUP_REMOVED lines=10> */
[----:B------:R-:W-:-:S05]  /*1a50*/  LEA R20, R26, R13, 0x1 ;  /* 0x0000000d1a147211 */ /* 0x000fca00078e08ff */
[----:B------:R-:W-:Y:S04]  /*1a60*/  LDSM.16.M88.4 R12, [R12] ;  /* 0x000000000c0c783b */ /* 0x000fe80000000200 */
[----:B------:R-:W0:Y:S02]  /*1a70*/  LDSM.16.M88.4 R20, [R20] ;  /* 0x000000001414783b */ /* 0x000e240000000200 */
[C---:B0-----:R-:W-:Y:S08]  /*1a80*/  HMMA.16816.F32 R16, R12.reuse, R20, R16 ;  /* 0x000000140c10723c */ /* 0x041ff00000001810 */
[----:B------:R-:W-:-:S15]  /*1a90*/  HMMA.16816.F32 R32, R12, R22, R32 ;  /* 0x000000160c20723c */ /* 0x000fde0000001820 */
[----:B------:R-:W-:-:S05]  /*1aa0*/  NOP ;  /* 0x0000000000007918 */ /* 0x000fca0000000000 */
.L_x_23:
[----:B------:R-:W0:Y:S01]  /*1ab0*/  S2R R12, SR_LANEID ;  /* 0x00000000000c7919 */ /* 0x000e220000000000 */
[----:B------:R-:W-:Y:S05]  /*1ac0*/  WARPSYNC.ALL ;  /* 0x0000000000007948 */ /* 0x000fea0003800000 */
[----:B0-----:R-:W-:Y:S02]  /*1ad0*/  SHF.R.U32.HI R13, RZ, 0x2, R12 ;  /* 0x00000002ff0d7819 */ /* 0x001fe4000001160c */
[----:B------:R-:W-:Y:S01]  /*1ae0*/  LOP3.LUT R14, R12, 0x3, RZ, 0xc0, !PT ;  /* 0x000000030c0e7812 */ /* 0x000fe200078ec0ff */
[----:B------:R-:W-:-:S04]  /*1af0*/  IMAD R12, R52, 0x480, R59 ;  /* 0x00000480340c7824 */ /* 0x000fc800078e023b */
[----:B------:R-:W-:Y:S02]  /*1b00*/  IMAD R13, R13, 0x24, R14 ;  /* 0x000000240d0d7824 */ /* 0x000fe400078e020e */
[----:B------:R-:W-:-:S04]  /*1b10*/  IMAD R12, R12, 0x4, R51 ;  /* 0x000000040c0c7824 */ /* 0x000fc800078e0233 */
[----:B------:R-:W-:-:S05]  /*1b20*/  IMAD.U32 R12, R13, 0x8, R12 ;  /* 0x000000080d0c7824 */ /* 0x000fca00078e000c */
[----:B------:R0:W-:Y:S04]  /*1b30*/  STS.64 [R12], R16 ;  /* 0x000000100c007388 */ /* 0x0001e80000000a00 */
[----:B------:R0:W-:Y:S04]  /*1b40*/  STS.64 [R12+0x900], R18 ;  /* 0x000900120c007388 */ /* 0x0001e80000000a00 */
[----:B------:R0:W-:Y:S04]  /*1b50*/  STS.64 [R12+0x20], R32 ;  /* 0x000020200c007388 */ /* 0x0001e80000000a00 */
[----:B------:R0:W-:Y:S02]  /*1b60*/  STS.64 [R12+0x920], R34 ;  /* 0x000920220c007388 */ /* 0x0001e40000000a00 */
.L_x_20:
[----:B------:R-:W-:Y:S02]  /*1b70*/  ISETP.GE.AND P0, PT, R57, R8, PT ;  /* 0x000000083900720c */ /* 0x000fe40003f06270 */
[----:B------:R-:W-:-:S11]  /*1b80*/  MOV R59, R57 ;  /* 0x00000039003b7202 */ /* 0x000fd60000000f00 */
[----:B------:R-:W-:Y:S05]  /*1b90*/  @!P0 BRA `(.L_x_24) ;  /* 0xfffffff400f48947 */ /* 0x000fea000383ffff */
.L_x_16:
[----:B------:R-:W-:Y:S01]  /*1ba0*/  ISETP.GE.AND P0, PT, R52, R55, PT ;  /* 0x000000373400720c */ /* 0x000fe20003f06270 */
[----:B------:R-:W-:Y:S05]  /*1bb0*/  WARPSYNC.ALL ;  /* 0x0000000000007948 */ /* 0x000fea0003800000 */
[----:B------:R-:W-:Y:S07]  /*1bc0*/  BAR.SYNC.DEFER_BLOCKING 0x0 ;  /* 0x0000000000007b1d */ /* 0x000fee0000010000 */
[----:B------:R-:W-:Y:S05]  /*1bd0*/  @P0 BRA `(.L_x_25) ;  /* 0x0000001000780947 */ /* 0x000fea0003800000 */
[----:B0-----:R-:W-:Y:S01]  /*1be0*/  VIADD R12, R10, 0xffffffff ;  /* 0xffffffff0a0c7836 */ /* 0x001fe20000000000 */
[C---:B------:R-:W-:Y:S01]  /*1bf0*/  LOP3.LUT R21, R9.reuse, 0x78, RZ, 0xc0, !PT ;  /* 0x0000007809157812 */ /* 0x040fe200078ec0ff */
[----:B------:R-:W-:Y:S01]  /*1c00*/  IMAD.MOV.U32 R22, RZ, RZ, R52 ;  /* 0x000000ffff167224 */ /* 0x000fe200078e0034 */
[----:B------:R-:W-:Y:S02]  /*1c10*/  LOP3.LUT R30, R9, 0x3, RZ, 0xc0, !PT ;  /* 0x00000003091e7812 */ /* 0x000fe400078ec0ff */
[----:B------:R-:W-:-:S13]  /*1c20*/  ISETP.GE.U32.AND P1, PT, R12, 0x3, PT ;  /* 0x000000030c00780c */ /* 0x000fda0003f26070 */
.L_x_48:
[----:B------:R-:W-:Y:S01]  /*1c30*/  LEA R20, R22, R51, 0x2 ;  /* 0x0000003316147211 */ /* 0x000fe200078e10ff */
[----:B------:R-:W-:Y:S01]  /*1c40*/  BSSY.RECONVERGENT B0, `(.L_x_26) ;  /* 0x0000051000007945 */ /* 0x000fe20003800200 */
[----:B------:R-:W-:Y:S01]  /*1c50*/  ISETP.GT.AND P0, PT, R7, R54, PT ;  /* 0x000000360700720c */ /* 0x000fe20003f04270 */
[----:B-1----:R-:W-:Y:S02]  /*1c60*/  IMAD R13, R11, 0x40, R22 ;  /* 0x000000400b0d7824 */ /* 0x002fe400078e0216 */
[----:B0-----:R0:W1:Y:S01]  /*1c70*/  LDS R14, [R20+0x4800] ;  /* 0x00480000140e7984 */ /* 0x0010620000000800 */
[----:B------:R-:W-:-:S03]  /*1c80*/  IMAD.MOV.U32 R15, RZ, RZ, -0x800000 ;  /* 0xff800000ff0f7424 */ /* 0x000fc600078e00ff */
[----:B------:R0:W2:Y:S06]  /*1c90*/  LDS R12, [R20+0x4900] ;  /* 0x00490000140c7984 */ /* 0x0000ac0000000800 */
[----:B------:R-:W-:Y:S05]  /*1ca0*/  @!P0 BRA `(.L_x_27) ;  /* 0x0000000400288947 */ /* 0x000fea0003800000 */
[----:B------:R-:W-:Y:S01]  /*1cb0*/  IADD3 R15, PT, PT, -R54, R8, RZ ;  /* 0x00000008360f7210 */ /* 0x000fe20007ffe1ff */
[----:B------:R-:W-:Y:S01]  /*1cc0*/  BSSY.RECONVERGENT B1, `(.L_x_28) ;  /* 0x0000026000017945 */ /* 0x000fe20003800200 */
[----:B------:R-:W-:Y:S01]  /*1cd0*/  PLOP3.LUT P0, PT, PT, PT, PT, 0x80, 0x8 ;  /* 0x000000000008781c */ /* 0x000fe20003f0f070 */
[----:B------:R-:W-:Y:S01]  /*1ce0*/  IMAD.MOV.U32 R17, RZ, RZ, R54 ;  /* 0x000000ffff117224 */ /* 0x000fe200078e0036 */
[----:B------:R-:W-:Y:S01]  /*1cf0*/  ISETP.GT.AND P2, PT, R15, 0x60, PT ;  /* 0x000000600f00780c */ /* 0x000fe20003f44270 */
[----:B------:R-:W-:-:S12]  /*1d00*/  IMAD.MOV.U32 R15, RZ, RZ, -0x800000 ;  /* 0xff800000ff0f7424 */ /* 0x000fd800078e00ff */
[----:B------:R-:W-:Y:S05]  /*1d10*/  @!P2 BRA `(.L_x_29) ;  /* 0x000000000080a947 */ /* 0x000fea0003800000 */
[----:B------:R-:W3:Y:S01]  /*1d20*/  LDCU UR7, c[0x0][0x3b0] ;  /* 0x00007600ff0777ac */ /* 0x000ee20008000800 */
[----:B------:R-:W-:Y:S02]  /*1d30*/  PLOP3.LUT P0, PT, PT, PT, PT, 0x8, 0x80 ;  /* 0x000000000080781c */ /* 0x000fe40003f0e170 */
[----:B------:R-:W-:Y:S02]  /*1d40*/  IADD3 R28, PT, PT, R8, -0x60, RZ ;  /* 0xffffffa0081c7810 */ /* 0x000fe40007ffe0ff */
[----:B---3--:R-:W-:-:S13]  /*1d50*/  ISETP.NE.AND P2, PT, RZ, UR7, PT ;  /* 0x00000007ff007c0c */ /* 0x008fda000bf45270 */
.L_x_30:
[--C-:B------:R-:W-:Y:S01]  /*1d60*/  IMAD R16, R22, 0x48, R17.reuse ;  /* 0x0000004816107824 */ /* 0x100fe200078e0211 */
[----:B------:R-:W3:Y:S01]  /*1d70*/  LDCU UR7, c[0x0][0x3b4] ;  /* 0x00007680ff0777ac */ /* 0x000ee20008000800 */
[----:B------:R-:W-:Y:S02]  /*1d80*/  IADD3 R24, PT, PT, R46, 0x20, R17 ;  /* 0x000000202e187810 */ /* 0x000fe40007ffe011 */
[----:B------:R-:W-:Y:S01]  /*1d90*/  IMAD R18, R16, 0x4, R51 ;  /* 0x0000000410127824 */ /* 0x000fe200078e0233 */
[--C-:B------:R-:W-:Y:S01]  /*1da0*/  IADD3 R26, PT, PT, R46, 0x40, R17.reuse ;  /* 0x000000402e1a7810 */ /* 0x100fe20007ffe011 */
[----:B------:R-:W-:Y:S01]  /*1db0*/  IMAD.IADD R16, R17, 0x1, R46 ;  /* 0x0000000111107824 */ /* 0x000fe200078e022e */
[----:B------:R-:W-:Y:S02]  /*1dc0*/  ISETP.GT.AND P5, PT, R24, R13, PT ;  /* 0x0000000d1800720c */ /* 0x000fe40003fa4270 */
[----:B------:R-:W3:Y:S01]  /*1dd0*/  LDS R23, [R18+0x80] ;  /* 0x0000800012177984 */ /* 0x000ee20000000800 */
[----:B------:R-:W-:-:S02]  /*1de0*/  IADD3 R24, PT, PT, R46, 0x60, R17 ;  /* 0x000000602e187810 */ /* 0x000fc40007ffe011 */
[----:B------:R-:W-:Y:S01]  /*1df0*/  IADD3 R17, PT, PT, R17, 0x80, RZ ;  /* 0x0000008011117810 */ /* 0x000fe20007ffe0ff */
[----:B------:R-:W4:Y:S01]  /*1e00*/  LDS R19, [R18] ;  /* 0x0000000012137984 */ /* 0x000f220000000800 */
[-C--:B------:R-:W-:Y:S02]  /*1e10*/  ISETP.GT.AND P4, PT, R16, R13.reuse, PT ;  /* 0x0000000d1000720c */ /* 0x080fe40003f84270 */
[----:B------:R-:W-:Y:S01]  /*1e20*/  ISETP.GT.AND P3, PT, R26, R13, PT ;  /* 0x0000000d1a00720c */ /* 0x000fe20003f64270 */
[----:B------:R-:W5:Y:S04]  /*1e30*/  LDS R25, [R18+0x100] ;  /* 0x0001000012197984 */ /* 0x000f680000000800 */
[----:B------:R5:W0:Y:S01]  /*1e40*/  LDS R27, [R18+0x180] ;  /* 0x00018000121b7984 */ /* 0x000a220000000800 */
[----:B---3--:R-:W-:Y:S01]  /*1e50*/  FMUL R23, R23, UR7 ;  /* 0x0000000717177c20 */ /* 0x008fe20008400000 */
[----:B----4-:R-:W-:-:S04]  /*1e60*/  FMUL R16, R19, UR7 ;  /* 0x0000000713107c20 */ /* 0x010fc80008400000 */
[----:B------:R-:W-:Y:S02]  /*1e70*/  @P2 FSEL R23, R23, -INF , !P5 ;  /* 0xff80000017172808 */ /* 0x000fe40006800000 */
[----:B------:R-:W-:Y:S01]  /*1e80*/  ISETP.GE.AND P5, PT, R17, R28, PT ;  /* 0x0000001c1100720c */ /* 0x000fe20003fa6270 */
[----:B-----5:R-:W-:Y:S01]  /*1e90*/  FMUL R18, R25, UR7 ;  /* 0x0000000719127c20 */ /* 0x020fe20008400000 */
[----:B------:R-:W-:Y:S02]  /*1ea0*/  @P2 FSEL R16, R16, -INF , !P4 ;  /* 0xff80000010102808 */ /* 0x000fe40006000000 */
[----:B------:R-:W-:Y:S01]  /*1eb0*/  ISETP.GT.AND P4, PT, R24, R13, PT ;  /* 0x0000000d1800720c */ /* 0x000fe20003f84270 */
[----:B0-----:R-:W-:Y:S01]  /*1ec0*/  FMUL R27, R27, UR7 ;  /* 0x000000071b1b7c20 */ /* 0x001fe20008400000 */
[----:B------:R-:W-:Y:S02]  /*1ed0*/  FMNMX3 R15, R15, R16, R23, !PT ;  /* 0x000000100f0f7276 */ /* 0x000fe40007800017 */
[----:B------:R-:W-:-:S02]  /*1ee0*/  @P2 FSEL R18, R18, -INF , !P3 ;  /* 0xff80000012122808 */ /* 0x000fc40005800000 */
[----:B------:R-:W-:-:S04]  /*1ef0*/  @P2 FSEL R27, R27, -INF , !P4 ;  /* 0xff8000001b1b2808 */ /* 0x000fc80006000000 */
[----:B------:R-:W-:Y:S01]  /*1f00*/  FMNMX3 R15, R15, R18, R27, !PT ;  /* 0x000000120f0f7276 */ /* 0x000fe2000780001b */
[----:B------:R-:W-:Y:S06]  /*1f10*/  @!P5 BRA `(.L_x_30) ;  /* 0xfffffffc0090d947 */ /* 0x000fec000383ffff */
.L_x_29:
[----:B------:R-:W-:Y:S05]  /*1f20*/  BSYNC.RECONVERGENT B1 ;  /* 0x0000000000017941 */ /* 0x000fea0003800200 */
.L_x_28:
[----:B------:R-:W-:Y:S01]  /*1f30*/  IMAD.IADD R16, R8, 0x1, -R17 ;  /* 0x0000000108107824 */ /* 0x000fe200078e0a11 */
[----:B------:R-:W-:Y:S04]  /*1f40*/  BSSY.RECONVERGENT B1, `(.L_x_31) ;  /* 0x0000014000017945 */ /* 0x000fe80003800200 */
[----:B------:R-:W-:-:S13]  /*1f50*/  ISETP.GT.AND P2, PT, R16, 0x20, PT ;  /* 0x000000201000780c */ /* 0x000fda0003f44270 */
[----:B------:R-:W-:Y:S05]  /*1f60*/  @!P2 BRA `(.L_x_32) ;  /* 0x000000000044a947 */ /* 0x000fea0003800000 */
[--C-:B------:R-:W-:Y:S01]  /*1f70*/  IMAD R16, R22, 0x48, R17.reuse ;  /* 0x0000004816107824 */ /* 0x100fe200078e0211 */
[----:B------:R-:W3:Y:S01]  /*1f80*/  LDCU.64 UR10, c[0x0][0x3b0] ;  /* 0x00007600ff0a77ac */ /* 0x000ee20008000a00 */
[----:B------:R-:W-:Y:S02]  /*1f90*/  IADD3 R24, PT, PT, R46, 0x20, R17 ;  /* 0x000000202e187810 */ /* 0x000fe40007ffe011 */
[----:B------:R-:W-:Y:S01]  /*1fa0*/  IMAD R18, R16, 0x4, R51 ;  /* 0x0000000410127824 */ /* 0x000fe200078e0233 */
[C---:B------:R-:W-:Y:S01]  /*1fb0*/  IADD3 R16, PT, PT, R17.reuse, R46, RZ ;  /* 0x0000002e11107210 */ /* 0x040fe20007ffe0ff */
[----:B------:R-:W-:Y:S01]  /*1fc0*/  VIADD R17, R17, 0x40 ;  /* 0x0000004011117836 */ /* 0x000fe20000000000 */
[-C--:B------:R-:W-:Y:S02]  /*1fd0*/  ISETP.GT.AND P3, PT, R24, R13.reuse, PT ;  /* 0x0000000d1800720c */ /* 0x080fe40003f64270 */
[----:B------:R-:W4:Y:S01]  /*1fe0*/  LDS R19, [R18] ;  /* 0x0000000012137984 */ /* 0x000f220000000800 */
[----:B------:R-:W-:-:S02]  /*1ff0*/  ISETP.GT.AND P2, PT, R16, R13, PT ;  /* 0x0000000d1000720c */ /* 0x000fc40003f44270 */
[----:B------:R-:W-:Y:S01]  /*2000*/  PLOP3.LUT P0, PT, PT, PT, PT, 0x8, 0x80 ;  /* 0x000000000080781c */ /* 0x000fe20003f0e170 */
[----:B------:R-:W5:Y:S01]  /*2010*/  LDS R23, [R18+0x80] ;  /* 0x0000800012177984 */ /* 0x000f620000000800 */
[----:B---3--:R-:W-:Y:S01]  /*2020*/  ISETP.NE.AND P4, PT, RZ, UR10, PT ;  /* 0x0000000aff007c0c */ /* 0x008fe2000bf85270 */
[----:B----4-:R-:W-:Y:S01]  /*2030*/  FMUL R16, R19, UR11 ;  /* 0x0000000b13107c20 */ /* 0x010fe20008400000 */
[----:B-----5:R-:W-:-:S11]  /*2040*/  FMUL R23, R23, UR11 ;  /* 0x0000000b17177c20 */ /* 0x020fd60008400000 */
[----:B------:R-:W-:Y:S02]  /*2050*/  @P4 FSEL R16, R16, -INF , !P2 ;  /* 0xff80000010104808 */ /* 0x000fe40005000000 */
[----:B------:R-:W-:-:S04]  /*2060*/  @P4 FSEL R23, R23, -INF , !P3 ;  /* 0xff80000017174808 */ /* 0x000fc80005800000 */
[----:B------:R-:W-:-:S07]  /*2070*/  FMNMX3 R15, R15, R16, R23, !PT ;  /* 0x000000100f0f7276 */ /* 0x000fce0007800017 */
.L_x_32:
[----:B------:R-:W-:Y:S05]  /*2080*/  BSYNC.RECONVERGENT B1 ;  /* 0x0000000000017941 */ /* 0x000fea0003800200 */
.L_x_31:
[----:B------:R-:W-:-:S13]  /*2090*/  ISETP.LT.OR P0, PT, R17, R8, P0 ;  /* 0x000000081100720c */ /* 0x000fda0000701670 */
[----:B------:R-:W-:Y:S05]  /*20a0*/  @!P0 BRA `(.L_x_27) ;  /* 0x0000000000288947 */ /* 0x000fea0003800000 */
[----:B------:R-:W-:Y:S01]  /*20b0*/  IMAD R16, R22, 0x48, R17 ;  /* 0x0000004816107824 */ /* 0x000fe200078e0211 */
[----:B------:R-:W3:Y:S03]  /*20c0*/  LDCU.64 UR10, c[0x0][0x3b0] ;  /* 0x00007600ff0a77ac */ /* 0x000ee60008000a00 */
[----:B------:R-:W-:Y:S01]  /*20d0*/  IMAD R18, R16, 0x4, R51 ;  /* 0x0000000410127824 */ /* 0x000fe200078e0233 */
[----:B------:R-:W-:-:S04]  /*20e0*/  IADD3 R16, PT, PT, R17, R46, RZ ;  /* 0x0000002e11107210 */ /* 0x000fc80007ffe0ff */
[----:B------:R-:W-:Y:S01]  /*20f0*/  ISETP.GT.AND P0, PT, R16, R13, PT ;  /* 0x0000000d1000720c */ /* 0x000fe20003f04270 */
[----:B------:R-:W4:Y:S01]  /*2100*/  LDS R18, [R18] ;  /* 0x0000000012127984 */ /* 0x000f220000000800 */
[----:B---3--:R-:W-:Y:S01]  /*2110*/  ISETP.NE.AND P2, PT, RZ, UR10, PT ;  /* 0x0000000aff007c0c */ /* 0x008fe2000bf45270 */
[----:B----4-:R-:W-:-:S12]  /*2120*/  FMUL R24, R18, UR11 ;  /* 0x0000000b12187c20 */ /* 0x010fd80008400000 */
[----:B------:R-:W-:-:S04]  /*2130*/  @P2 FSEL R24, R24, -INF , !P0 ;  /* 0xff80000018182808 */ /* 0x000fc80004000000 */
[----:B------:R-:W-:-:S07]  /*2140*/  FMNMX R15, R15, R24, !PT ;  /* 0x000000180f0f7209 */ /* 0x000fce0007800000 */
.L_x_27:
[----:B------:R-:W-:Y:S05]  /*2150*/  BSYNC.RECONVERGENT B0 ;  /* 0x0000000000007941 */ /* 0x000fea0003800200 */
.L_x_26:
[----:B------:R-:W-:Y:S01]  /*2160*/  UMOV UR7, 0xffffffff ;  /* 0xffffffff00077882 */ /* 0x000fe20000000000 */
[----:B------:R-:W-:Y:S02]  /*2170*/  ISETP.GT.AND P0, PT, R7, R54, PT ;  /* 0x000000360700720c */ /* 0x000fe40003f04270 */
[----:B------:R-:W-:Y:S11]  /*2180*/  BRA.DIV UR7, `(.L_x_33) ;  /* 0x0000001a07247947 */ /* 0x000ff6000b800000 */
[----:B------:R-:W3:Y:S02]  /*2190*/  SHFL.BFLY PT, R16, R15, 0x10, 0x1f ;  /* 0x0e001f000f107f89 */ /* 0x000ee400000e0000 */
[----:B---3--:R-:W-:-:S05]  /*21a0*/  FMNMX R16, R16, R15, !PT ;  /* 0x0000000f10107209 */ /* 0x008fca0007800000 */
[----:B------:R-:W3:Y:S02]  /*21b0*/  SHFL.BFLY PT, R17, R16, 0x8, 0x1f ;  /* 0x0d001f0010117f89 */ /* 0x000ee400000e0000 */
[----:B---3--:R-:W-:-:S05]  /*21c0*/  FMNMX R17, R16, R17, !PT ;  /* 0x0000001110117209 */ /* 0x008fca0007800000 */
[----:B------:R-:W3:Y:S02]  /*21d0*/  SHFL.BFLY PT, R18, R17, 0x4, 0x1f ;  /* 0x0c801f0011127f89 */ /* 0x000ee400000e0000 */
[----:B---3--:R-:W-:-:S05]  /*21e0*/  FMNMX R18, R17, R18, !PT ;  /* 0x0000001211127209 */ /* 0x008fca0007800000 */
[----:B------:R-:W3:Y:S02]  /*21f0*/  SHFL.BFLY PT, R19, R18, 0x2, 0x1f ;  /* 0x0c401f0012137f89 */ /* 0x000ee400000e0000 */
[----:B---3--:R-:W-:-:S05]  /*2200*/  FMNMX R19, R18, R19, !PT ;  /* 0x0000001312137209 */ /* 0x008fca0007800000 */
[----:B------:R3:W4:Y:S02]  /*2210*/  SHFL.BFLY PT, R23, R19, 0x1, 0x1f ;  /* 0x0c201f0013177f89 */ /* 0x00072400000e0000 */
.L_x_76:
[----:B-1--4-:R-:W-:Y:S01]  /*2220*/  FMNMX3 R23, R19, R23, R14, !PT ;  /* 0x0000001713177276 */ /* 0x012fe2000780000e */
[----:B------:R-:W-:Y:S01]  /*2230*/  IMAD.MOV.U32 R29, RZ, RZ, 0x3bbb989d ;  /* 0x3bbb989dff1d7424 */ /* 0x000fe200078e00ff */
[----:B------:R-:W1:Y:S01]  /*2240*/  LDC R15, c[0x0][0x3ac] ;  /* 0x0000eb00ff0f7b82 */ /* 0x000e620000000800 */
[----:B------:R-:W-:Y:S01]  /*2250*/  IMAD.MOV.U32 R31, RZ, RZ, 0x437c0000 ;  /* 0x437c0000ff1f7424 */ /* 0x000fe200078e00ff */
[----:B------:R-:W-:Y:S01]  /*2260*/  BSSY.RECONVERGENT B0, `(.L_x_34) ;  /* 0x0000026000007945 */ /* 0x000fe20003800200 */
[----:B------:R-:W-:-:S04]  /*2270*/  FADD R14, R14, -R23 ;  /* 0x800000170e0e7221 */ /* 0x000fc80000000000 */
[----:B------:R-:W-:-:S04]  /*2280*/  FFMA.SAT R16, R14, R29, 0.5 ;  /* 0x3f0000000e107423 */ /* 0x000fc8000000201d */
[----:B------:R-:W-:-:S04]  /*2290*/  FFMA.RM R16, R16, R31, 12582913 ;  /* 0x4b40000110107423 */ /* 0x000fc8000000401f */
[C---:B------:R-:W-:Y:S01]  /*22a0*/  FADD R17, R16.reuse, -12583039 ;  /* 0xcb40007f10117421 */ /* 0x040fe20000000000 */
[----:B------:R-:W-:Y:S01]  /*22b0*/  SHF.L.U32 R25, R16, 0x17, RZ ;  /* 0x0000001710197819 */ /* 0x000fe200000006ff */
[----:B------:R-:W-:Y:S02]  /*22c0*/  IMAD.MOV.U32 R16, RZ, RZ, RZ ;  /* 0x000000ffff107224 */ /* 0x000fe400078e00ff */
[----:B------:R-:W-:-:S04]  /*22d0*/  FFMA R17, R14, 1.4426950216293334961, -R17 ;  /* 0x3fb8aa3b0e117823 */ /* 0x000fc80000000811 */
[----:B------:R-:W-:Y:S01]  /*22e0*/  FFMA R17, R14, 1.925963033500011079e-08, R17 ;  /* 0x32a570600e117823 */ /* 0x000fe20000000011 */
[----:B-1----:R-:W-:-:S03]  /*22f0*/  ISETP.GE.AND P2, PT, R54, R15, PT ;  /* 0x0000000f3600720c */ /* 0x002fc60003f46270 */
[----:B------:R1:W4:Y:S01]  /*2300*/  MUFU.EX2 R14, R17 ;  /* 0x00000011000e7308 */ /* 0x0003220000000800 */
[----:B------:R-:W-:Y:S09]  /*2310*/  @!P0 BRA `(.L_x_35) ;  /* 0x0000000000688947 */ /* 0x000ff20003800000 */
[----:B------:R-:W0:Y:S01]  /*2320*/  LDC R33, c[0x0][0x3b4] ;  /* 0x0000ed00ff217b82 */ /* 0x000e220000000800 */
[----:B------:R-:W5:Y:S01]  /*2330*/  LDCU UR7, c[0x0][0x3b0] ;  /* 0x00007600ff0777ac */ /* 0x000f620008000800 */
[----:B------:R-:W-:Y:S01]  /*2340*/  IMAD.MOV.U32 R16, RZ, RZ, RZ ;  /* 0x000000ffff107224 */ /* 0x000fe200078e00ff */
[----:B-1----:R-:W-:Y:S02]  /*2350*/  MOV R17, R54 ;  /* 0x0000003600117202 */ /* 0x002fe40000000f00 */
[----:B-----5:R-:W-:-:S13]  /*2360*/  ISETP.NE.AND P3, PT, RZ, UR7, PT ;  /* 0x00000007ff007c0c */ /* 0x020fda000bf65270 */
.L_x_36:
[----:B0-----:R-:W-:-:S04]  /*2370*/  IMAD R18, R22, 0x48, R17 ;  /* 0x0000004816127824 */ /* 0x001fc800078e0211 */
[----:B---3--:R-:W-:Y:S02]  /*2380*/  IMAD R19, R18, 0x4, R51 ;  /* 0x0000000412137824 */ /* 0x008fe400078e0233 */
[C---:B------:R-:W-:Y:S02]  /*2390*/  IMAD.IADD R18, R17.reuse, 0x1, R46 ;  /* 0x0000000111127824 */ /* 0x040fe400078e022e */
[----:B------:R-:W-:Y:S01]  /*23a0*/  VIADD R17, R17, 0x20 ;  /* 0x0000002011117836 */ /* 0x000fe20000000000 */
[----:B------:R-:W0:Y:S02]  /*23b0*/  LDS R24, [R19] ;  /* 0x0000000013187984 */ /* 0x000e240000000800 */
[----:B------:R-:W-:Y:S01]  /*23c0*/  ISETP.GT.AND P0, PT, R18, R13, PT ;  /* 0x0000000d1200720c */ /* 0x000fe20003f04270 */
[----:B0-----:R-:W-:-:S05]  /*23d0*/  FMUL R24, R24, R33 ;  /* 0x0000002118187220 */ /* 0x001fca0000400000 */
[----:B------:R-:W-:Y:S02]  /*23e0*/  @P3 FSEL R24, R24, -INF , !P0 ;  /* 0xff80000018183808 */ /* 0x000fe40004000000 */
[----:B------:R-:W-:-:S03]  /*23f0*/  ISETP.GE.AND P0, PT, R17, R8, PT ;  /* 0x000000081100720c */ /* 0x000fc60003f06270 */
[----:B------:R-:W-:-:S04]  /*2400*/  FADD R24, -R23, R24 ;  /* 0x0000001817187221 */ /* 0x000fc80000000100 */
[----:B------:R-:W-:-:S04]  /*2410*/  FFMA.SAT R18, R24, R29, 0.5 ;  /* 0x3f00000018127423 */ /* 0x000fc8000000201d */
[----:B------:R-:W-:-:S04]  /*2420*/  FFMA.RM R18, R18, R31, 12582913 ;  /* 0x4b40000112127423 */ /* 0x000fc8000000401f */
[C---:B------:R-:W-:Y:S01]  /*2430*/  FADD R27, R18.reuse, -12583039 ;  /* 0xcb40007f121b7421 */ /* 0x040fe20000000000 */
[----:B------:R-:W-:-:S03]  /*2440*/  SHF.L.U32 R18, R18, 0x17, RZ ;  /* 0x0000001712127819 */ /* 0x000fc600000006ff */
[----:B------:R-:W-:-:S04]  /*2450*/  FFMA R27, R24, 1.4426950216293334961, -R27 ;  /* 0x3fb8aa3b181b7823 */ /* 0x000fc8000000081b */
[----:B------:R-:W-:-:S06]  /*2460*/  FFMA R27, R24, 1.925963033500011079e-08, R27 ;  /* 0x32a57060181b7823 */ /* 0x000fcc000000001b */
[----:B------:R-:W0:Y:S02]  /*2470*/  MUFU.EX2 R27, R27 ;  /* 0x0000001b001b7308 */ /* 0x000e240000000800 */
[----:B0-----:R-:W-:-:S04]  /*2480*/  FMUL R18, R18, R27 ;  /* 0x0000001b12127220 */ /* 0x001fc80000400000 */
[----:B------:R-:W-:Y:S01]  /*2490*/  FADD R16, R18, R16 ;  /* 0x0000001012107221 */ /* 0x000fe20000000000 */
[----:B------:R0:W-:Y:S01]  /*24a0*/  STS [R19], R18 ;  /* 0x0000001213007388 */ /* 0x0001e20000000800 */
[----:B------:R-:W-:Y:S05]  /*24b0*/  @!P0 BRA `(.L_x_36) ;  /* 0xfffffffc00ac8947 */ /* 0x000fea000383ffff */
.L_x_35:
[----:B------:R-:W-:Y:S05]  /*24c0*/  BSYNC.RECONVERGENT B0 ;  /* 0x0000000000007941 */ /* 0x000fea0003800200 */
.L_x_34:
[----:B------:R-:W-:Y:S01]  /*24d0*/  UMOV UR7, 0xffffffff ;  /* 0xffffffff00077882 */ /* 0x000fe20000000000 */
[----:B----4-:R-:W-:Y:S02]  /*24e0*/  FMUL R25, R25, R14 ;  /* 0x0000000e19197220 */ /* 0x010fe40000400000 */
[----:B------:R-:W-:Y:S05]  /*24f0*/  BRA.DIV UR7, `(.L_x_37) ;  /* 0x0000001607e87947 */ /* 0x000fea000b800000 */
[----:B------:R-:W4:Y:S02]  /*2500*/  SHFL.BFLY PT, R13, R16, 0x10, 0x1f ;  /* 0x0e001f00100d7f89 */ /* 0x000f2400000e0000 */
[----:B----4-:R-:W-:-:S05]  /*2510*/  FADD R13, R13, R16 ;  /* 0x000000100d0d7221 */ /* 0x010fca0000000000 */
[----:B------:R-:W4:Y:S02]  /*2520*/  SHFL.BFLY PT, R14, R13, 0x8, 0x1f ;  /* 0x0d001f000d0e7f89 */ /* 0x000f2400000e0000 */
[----:B----4-:R-:W-:-:S05]  /*2530*/  FADD R14, R13, R14 ;  /* 0x0000000e0d0e7221 */ /* 0x010fca0000000000 */
[----:B-1----:R-:W1:Y:S02]  /*2540*/  SHFL.BFLY PT, R17, R14, 0x4, 0x1f ;  /* 0x0c801f000e117f89 */ /* 0x002e6400000e0000 */
[----:B-1----:R-:W-:-:S05]  /*2550*/  FADD R17, R14, R17 ;  /* 0x000000110e117221 */ /* 0x002fca0000000000 */
[----:B0-----:R-:W0:Y:S02]  /*2560*/  SHFL.BFLY PT, R18, R17, 0x2, 0x1f ;  /* 0x0c401f0011127f89 */ /* 0x001e2400000e0000 */
[----:B0-----:R-:W-:-:S05]  /*2570*/  FADD R18, R17, R18 ;  /* 0x0000001211127221 */ /* 0x001fca0000000000 */
[----:B---3--:R0:W1:Y:S02]  /*2580*/  SHFL.BFLY PT, R19, R18, 0x1, 0x1f ;  /* 0x0c201f0012137f89 */ /* 0x00806400000e0000 */
.L_x_83:
[----:B-1----:R-:W-:Y:S01]  /*2590*/  FADD R19, R18, R19 ;  /* 0x0000001312137221 */ /* 0x002fe20000000000 */
[----:B------:R-:W-:Y:S03]  /*25a0*/  BSSY.RECONVERGENT B0, `(.L_x_38) ;  /* 0x000007b000007945 */ /* 0x000fe60003800200 */
[----:B--2---:R-:W-:Y:S01]  /*25b0*/  FFMA R27, R12, R25, R19 ;  /* 0x000000190c1b7223 */ /* 0x004fe20000000013 */
[----:B------:R-:W-:Y:S06]  /*25c0*/  @P2 BRA `(.L_x_39) ;  /* 0x0000000400e02947 */ /* 0x000fec0003800000 */
[----:B------:R-:W-:Y:S01]  /*25d0*/  ISETP.GT.AND P0, PT, R7, RZ, PT ;  /* 0x000000ff0700720c */ /* 0x000fe20003f04270 */
[----:B------:R-:W-:-:S12]  /*25e0*/  IMAD R24, R22, UR6, RZ ;  /* 0x0000000616187c24 */ /* 0x000fd8000f8e02ff */
[----:B------:R-:W-:Y:S05]  /*25f0*/  @P0 BRA `(.L_x_40) ;  /* 0x0000000000280947 */ /* 0x000fea0003800000 */
[----:B------:R-:W-:-:S07]  /*2600*/  IMAD.MOV.U32 R12, RZ, RZ, R54 ;  /* 0x000000ffff0c7224 */ /* 0x000fce00078e0036 */
.L_x_41:
[----:B-1----:R-:W-:Y:S01]  /*2610*/  IADD3 R14, PT, PT, R24, R12, RZ ;  /* 0x0000000c180e7210 */ /* 0x002fe20007ffe0ff */
[----:B------:R-:W-:-:S04]  /*2620*/  VIADD R12, R12, 0x20 ;  /* 0x000000200c0c7836 */ /* 0x000fc80000000000 */
[----:B------:R-:W-:Y:S01]  /*2630*/  IMAD R14, R14, 0x4, R51 ;  /* 0x000000040e0e7824 */ /* 0x000fe200078e0233 */
[----:B------:R-:W-:-:S04]  /*2640*/  ISETP.GE.AND P0, PT, R12, R15, PT ;  /* 0x0000000f0c00720c */ /* 0x000fc80003f06270 */
[----:B------:R-:W1:Y:S02]  /*2650*/  LDS R16, [R14+0x4a00] ;  /* 0x004a00000e107984 */ /* 0x000e640000000800 */
[----:B-1----:R-:W-:-:S05]  /*2660*/  FMUL R13, R25, R16 ;  /* 0x00000010190d7220 */ /* 0x002fca0000400000 */
[----:B------:R1:W-:Y:S02]  /*2670*/  STS [R14+0x4a00], R13 ;  /* 0x004a000d0e007388 */ /* 0x0003e40000000800 */
[----:B------:R-:W-:Y:S05]  /*2680*/  @!P0 BRA `(.L_x_41) ;  /* 0xfffffffc00e08947 */ /* 0x000fea000383ffff */
[----:B------:R-:W-:Y:S05]  /*2690*/  BRA `(.L_x_39) ;  /* 0x0000000400ac7947 */ /* 0x000fea0003800000 */
.L_x_40:
[----:B------:R-:W-:-:S07]  /*26a0*/  MOV R29, R54 ;  /* 0x00000036001d7202 */ /* 0x000fce0000000f00 */
.L_x_47:
[----:B------:R-:W-:Y:S01]  /*26b0*/  IMAD.IADD R26, R24, 0x1, R29 ;  /* 0x00000001181a7824 */ /* 0x000fe200078e021d */
[----:B------:R-:W-:Y:S02]  /*26c0*/  ISETP.GE.AND P0, PT, R45, 0x8, PT ;  /* 0x000000082d00780c */ /* 0x000fe40003f06270 */
[----:B------:R-:W-:Y:S01]  /*26d0*/  MOV R16, RZ ;  /* 0x000000ff00107202 */ /* 0x000fe20000000f00 */
[----:B------:R-:W-:-:S05]  /*26e0*/  IMAD R26, R26, 0x4, R51 ;  /* 0x000000041a1a7824 */ /* 0x000fca00078e0233 */
[----:B------:R-:W1:Y:S02]  /*26f0*/  LDS R12, [R26+0x4a00] ;  /* 0x004a00001a0c7984 */ /* 0x000e640000000800 */
[----:B-1----:R-:W-:-:S03]  /*2700*/  FMUL R31, R25, R12 ;  /* 0x0000000c191f7220 */ /* 0x002fc60000400000 */
[----:B------:R-:W-:Y:S05]  /*2710*/  @!P0 BRA `(.L_x_42) ;  /* 0x0000000000a88947 */ /* 0x000fea0003800000 */
[----:B------:R-:W-:-:S07]  /*2720*/  IMAD.MOV.U32 R28, RZ, RZ, RZ ;  /* 0x000000ffff1c7224 */ /* 0x000fce00078e00ff */
.L_x_43:
[----:B------:R-:W-:Y:S02]  /*2730*/  IMAD R14, R28, UR6, R29 ;  /* 0x000000061c0e7c24 */ /* 0x000fe4000f8e021d */
[----:B------:R-:W-:Y:S02]  /*2740*/  IMAD R12, R22, 0x48, R28 ;  /* 0x00000048160c7824 */ /* 0x000fe400078e021c */
[----:B------:R-:W-:Y:S02]  /*2750*/  IMAD R17, R14, 0x2, R49 ;  /* 0x000000020e117824 */ /* 0x000fe400078e0231 */
[----:B------:R-:W-:Y:S01]  /*2760*/  VIADD R28, R28, 0x8 ;  /* 0x000000081c1c7836 */ /* 0x000fe20000000000 */
[----:B------:R-:W-:Y:S01]  /*2770*/  LEA R32, R12, R51, 0x2 ;  /* 0x000000330c207211 */ /* 0x000fe200078e10ff */
[----:B------:R-:W-:Y:S01]  /*2780*/  IMAD R35, R0, 0x2, R17 ;  /* 0x0000000200237824 */ /* 0x000fe200078e0211 */
[----:B------:R-:W1:Y:S02]  /*2790*/  LDS.U16 R33, [R17] ;  /* 0x0000000011217984 */ /* 0x000e640000000400 */
[----:B------:R-:W-:Y:S01]  /*27a0*/  ISETP.NE.AND P0, PT, R28, R21, PT ;  /* 0x000000151c00720c */ /* 0x000fe20003f05270 */
[C---:B------:R-:W-:Y:S01]  /*27b0*/  IMAD R37, R0.reuse, 0x2, R35 ;  /* 0x0000000200257824 */ /* 0x040fe200078e0223 */
[----:B------:R-:W2:Y:S04]  /*27c0*/  LDS.128 R12, [R32] ;  /* 0x00000000200c7984 */ /* 0x000ea80000000c00 */
[C---:B------:R-:W-:Y:S01]  /*27d0*/  LEA R39, R0.reuse, R37, 0x1 ;  /* 0x0000002500277211 */ /* 0x040fe200078e08ff */
[----:B------:R-:W3:Y:S04]  /*27e0*/  LDS.U16 R35, [R35] ;  /* 0x0000000023237984 */ /* 0x000ee80000000400 */
[----:B------:R-:W4:Y:S01]  /*27f0*/  LDS.U16 R37, [R37] ;  /* 0x0000000025257984 */ /* 0x000f220000000400 */
[----:B------:R-:W-:-:S03]  /*2800*/  IMAD R41, R0, 0x2, R39 ;  /* 0x0000000200297824 */ /* 0x000fc600078e0227 */
[----:B------:R-:W5:Y:S01]  /*2810*/  LDS.U16 R39, [R39] ;  /* 0x0000000027277984 */ /* 0x000f620000000400 */
[----:B------:R-:W-:-:S03]  /*2820*/  IMAD R43, R0, 0x2, R41 ;  /* 0x00000002002b7824 */ /* 0x000fc600078e0229 */
[----:B------:R-:W5:Y:S02]  /*2830*/  LDS.U16 R41, [R41] ;  /* 0x0000000029297984 */ /* 0x000f640000000400 */
[C---:B------:R-:W-:Y:S02]  /*2840*/  LEA R57, R0.reuse, R43, 0x1 ;  /* 0x0000002b00397211 */ /* 0x040fe400078e08ff */
[----:B------:R-:W5:Y:S03]  /*2850*/  LDS.U16 R43, [R43] ;  /* 0x000000002b2b7984 */ /* 0x000f660000000400 */
[----:B------:R-:W-:Y:S01]  /*2860*/  IMAD R34, R0, 0x2, R57 ;  /* 0x0000000200227824 */ /* 0x000fe200078e0239 */
[----:B0-----:R-:W0:Y:S04]  /*2870*/  LDS.128 R16, [R32+0x10] ;  /* 0x0000100020107984 */ /* 0x001e280000000c00 */
[----:B------:R-:W0:Y:S04]  /*2880*/  LDS.U16 R57, [R57] ;  /* 0x0000000039397984 */ /* 0x000e280000000400 */
[----:B------:R-:W0:Y:S01]  /*2890*/  LDS.U16 R34, [R34] ;  /* 0x0000000022227984 */ /* 0x000e220000000400 */
[----:B-1----:R-:W-:-:S05]  /*28a0*/  HADD2.F32 R33, -RZ, R33.H0_H0 ;  /* 0x20000021ff217230 */ /* 0x002fca0000004100 */
[----:B--2---:R-:W-:Y:S01]  /*28b0*/  FFMA R12, R12, R33, R31 ;  /* 0x000000210c0c7223 */ /* 0x004fe2000000001f */
[----:B---3--:R-:W-:Y:S02]  /*28c0*/  HADD2.F32 R35, -RZ, R35.H0_H0 ;  /* 0x20000023ff237230 */ /* 0x008fe40000004100 */
[----:B----4-:R-:W-:-:S03]  /*28d0*/  HADD2.F32 R37, -RZ, R37.H0_H0 ;  /* 0x20000025ff257230 */ /* 0x010fc60000004100 */
[----:B------:R-:W-:Y:S01]  /*28e0*/  FFMA R13, R13, R35, R12 ;  /* 0x000000230d0d7223 */ /* 0x000fe2000000000c */
[----:B-----5:R-:W-:-:S03]  /*28f0*/  HADD2.F32 R39, -RZ, R39.H0_H0 ;  /* 0x20000027ff277230 */ /* 0x020fc60000004100 */
[----:B------:R-:W-:Y:S01]  /*2900*/  FFMA R14, R14, R37, R13 ;  /* 0x000000250e0e7223 */ /* 0x000fe2000000000d */
[----:B------:R-:W-:-:S03]  /*2910*/  HADD2.F32 R41, -RZ, R41.H0_H0 ;  /* 0x20000029ff297230 */ /* 0x000fc60000004100 */
[----:B------:R-:W-:Y:S01]  /*2920*/  FFMA R15, R15, R39, R14 ;  /* 0x000000270f0f7223 */ /* 0x000fe2000000000e */
[----:B------:R-:W-:-:S03]  /*2930*/  HADD2.F32 R43, -RZ, R43.H0_H0 ;  /* 0x2000002bff2b7230 */ /* 0x000fc60000004100 */
[----:B0-----:R-:W-:Y:S01]  /*2940*/  FFMA R16, R16, R41, R15 ;  /* 0x0000002910107223 */ /* 0x001fe2000000000f */
[----:B------:R-:W-:-:S03]  /*2950*/  HADD2.F32 R57, -RZ, R57.H0_H0 ;  /* 0x20000039ff397230 */ /* 0x000fc60000004100 */
[----:B------:R-:W-:Y:S01]  /*2960*/  FFMA R17, R17, R43, R16 ;  /* 0x0000002b11117223 */ /* 0x000fe20000000010 */
[----:B------:R-:W-:-:S03]  /*2970*/  HADD2.F32 R34, -RZ, R34.H0_H0 ;  /* 0x20000022ff227230 */ /* 0x000fc60000004100 */
[----:B------:R-:W-:-:S04]  /*2980*/  FFMA R18, R18, R57, R17 ;  /* 0x0000003912127223 */ /* 0x000fc80000000011 */
[----:B------:R-:W-:Y:S01]  /*2990*/  FFMA R31, R19, R34, R18 ;  /* 0x00000022131f7223 */ /* 0x000fe20000000012 */
[----:B------:R-:W-:Y:S06]  /*29a0*/  @P0 BRA `(.L_x_43) ;  /* 0xfffffffc00600947 */ /* 0x000fec000383ffff */
[----:B------:R-:W-:-:S07]  /*29b0*/  MOV R16, R21 ;  /* 0x0000001500107202 */ /* 0x000fce0000000f00 */
.L_x_42:
[----:B------:R-:W-:-:S13]  /*29c0*/  ISETP.NE.AND P0, PT, R10, RZ, PT ;  /* 0x000000ff0a00720c */ /* 0x000fda0003f05270 */
[----:B------:R-:W-:Y:S05]  /*29d0*/  @!P0 BRA `(.L_x_44) ;  /* 0x0000000000c88947 */ /* 0x000fea0003800000 */
[----:B------:R-:W-:Y:S01]  /*29e0*/  ISETP.NE.AND P0, PT, R30, RZ, PT ;  /* 0x000000ff1e00720c */ /* 0x000fe20003f05270 */
[----:B------:R-:W-:-:S12]  /*29f0*/  @!P1 BRA `(.L_x_45) ;  /* 0x0000000000589947 */ /* 0x000fd80003800000 */
[----:B------:R-:W-:Y:S02]  /*2a00*/  IMAD R14, R16, UR6, R29 ;  /* 0x00000006100e7c24 */ /* 0x000fe4000f8e021d */
[----:B------:R-:W-:Y:S01]  /*2a10*/  IMAD R12, R22, 0x48, R16 ;  /* 0x00000048160c7824 */ /* 0x000fe200078e0210 */
[----:B------:R-:W-:Y:S01]  /*2a20*/  IADD3 R16, PT, PT, R16, 0x4, RZ ;  /* 0x0000000410107810 */ /* 0x000fe20007ffe0ff */
[----:B------:R-:W-:Y:S02]  /*2a30*/  IMAD R19, R14, 0x2, R49 ;  /* 0x000000020e137824 */ /* 0x000fe400078e0231 */
[----:B------:R-:W-:-:S03]  /*2a40*/  IMAD R17, R12, 0x4, R51 ;  /* 0x000000040c117824 */ /* 0x000fc600078e0233 */
[C---:B------:R-:W-:Y:S02]  /*2a50*/  LEA R33, R0.reuse, R19, 0x1 ;  /* 0x0000001300217211 */ /* 0x040fe400078e08ff */
[----:B------:R-:W0:Y:S03]  /*2a60*/  LDS.U16 R19, [R19] ;  /* 0x0000000013137984 */ /* 0x000e260000000400 */
[C---:B------:R-:W-:Y:S01]  /*2a70*/  IMAD R37, R0.reuse, 0x2, R33 ;  /* 0x0000000200257824 */ /* 0x040fe200078e0221 */
[----:B------:R-:W1:Y:S03]  /*2a80*/  LDS.64 R12, [R17] ;  /* 0x00000000110c7984 */ /* 0x000e660000000a00 */
[----:B------:R-:W-:Y:S01]  /*2a90*/  IMAD R28, R0, 0x2, R37 ;  /* 0x00000002001c7824 */ /* 0x000fe200078e0225 */
[----:B------:R-:W2:Y:S04]  /*2aa0*/  LDS.U16 R33, [R33] ;  /* 0x0000000021217984 */ /* 0x000ea80000000400 */
[----:B------:R-:W3:Y:S04]  /*2ab0*/  LDS.U16 R37, [R37] ;  /* 0x0000000025257984 */ /* 0x000ee80000000400 */
[----:B------:R-:W4:Y:S04]  /*2ac0*/  LDS.U16 R28, [R28] ;  /* 0x000000001c1c7984 */ /* 0x000f280000000400 */
[----:B------:R-:W5:Y:S01]  /*2ad0*/  LDS.64 R14, [R17+0x8] ;  /* 0x00000800110e7984 */ /* 0x000f620000000a00 */
[----:B0-----:R-:W-:-:S05]  /*2ae0*/  HADD2.F32 R18, -RZ, R19.H0_H0 ;  /* 0x20000013ff127230 */ /* 0x001fca0000004100 */
[----:B-1----:R-:W-:Y:S01]  /*2af0*/  FFMA R12, R12, R18, R31 ;  /* 0x000000120c0c7223 */ /* 0x002fe2000000001f */
[----:B--2---:R-:W-:Y:S02]  /*2b00*/  HADD2.F32 R35, -RZ, R33.H0_H0 ;  /* 0x20000021ff237230 */ /* 0x004fe40000004100 */
[----:B---3--:R-:W-:-:S03]  /*2b10*/  HADD2.F32 R18, -RZ, R37.H0_H0 ;  /* 0x20000025ff127230 */ /* 0x008fc60000004100 */
[----:B------:R-:W-:Y:S01]  /*2b20*/  FFMA R13, R35, R13, R12 ;  /* 0x0000000d230d7223 */ /* 0x000fe2000000000c */
[----:B----4-:R-:W-:-:S03]  /*2b30*/  HADD2.F32 R31, -RZ, R28.H0_H0 ;  /* 0x2000001cff1f7230 */ /* 0x010fc60000004100 */
[----:B-----5:R-:W-:-:S04]  /*2b40*/  FFMA R14, R14, R18, R13 ;  /* 0x000000120e0e7223 */ /* 0x020fc8000000000d */
[----:B------:R-:W-:-:S07]  /*2b50*/  FFMA R31, R31, R15, R14 ;  /* 0x0000000f1f1f7223 */ /* 0x000fce000000000e */
.L_x_45:
[----:B------:R-:W-:Y:S05]  /*2b60*/  @!P0 BRA `(.L_x_44) ;  /* 0x0000000000648947 */ /* 0x000fea0003800000 */
[----:B------:R-:W-:Y:S02]  /*2b70*/  ISETP.NE.AND P0, PT, R30, 0x1, PT ;  /* 0x000000011e00780c */ /* 0x000fe40003f05270 */
[----:B------:R-:W-:-:S11]  /*2b80*/  LOP3.LUT P2, RZ, R9, 0x1, RZ, 0xc0, !PT ;  /* 0x0000000109ff7812 */ /* 0x000fd6000784c0ff */
[----:B------:R-:W-:Y:S05]  /*2b90*/  @!P0 BRA `(.L_x_46) ;  /* 0x0000000000348947 */ /* 0x000fea0003800000 */
[----:B------:R-:W-:Y:S02]  /*2ba0*/  IMAD R14, R16, UR6, R29 ;  /* 0x00000006100e7c24 */ /* 0x000fe4000f8e021d */
[----:B------:R-:W-:Y:S02]  /*2bb0*/  IMAD R12, R22, 0x48, R16 ;  /* 0x00000048160c7824 */ /* 0x000fe400078e0210 */
[----:B------:R-:W-:Y:S02]  /*2bc0*/  IMAD R15, R14, 0x2, R49 ;  /* 0x000000020e0f7824 */ /* 0x000fe400078e0231 */
[----:B------:R-:W-:Y:S02]  /*2bd0*/  IMAD R12, R12, 0x4, R51 ;  /* 0x000000040c0c7824 */ /* 0x000fe400078e0233 */
[----:B------:R-:W-:Y:S01]  /*2be0*/  VIADD R16, R16, 0x2 ;  /* 0x0000000210107836 */ /* 0x000fe20000000000 */
[----:B------:R-:W-:Y:S02]  /*2bf0*/  LEA R17, R0, R15, 0x1 ;  /* 0x0000000f00117211 */ /* 0x000fe400078e08ff */
[----:B------:R-:W1:Y:S04]  /*2c00*/  LDS.U16 R15, [R15] ;  /* 0x000000000f0f7984 */ /* 0x000e680000000400 */
[----:B------:R-:W2:Y:S04]  /*2c10*/  LDS.U16 R17, [R17] ;  /* 0x0000000011117984 */ /* 0x000ea80000000400 */
[----:B------:R-:W3:Y:S01]  /*2c20*/  LDS.64 R12, [R12] ;  /* 0x000000000c0c7984 */ /* 0x000ee20000000a00 */
[----:B-1----:R-:W-:-:S02]  /*2c30*/  HADD2.F32 R14, -RZ, R15.H0_H0 ;  /* 0x2000000fff0e7230 */ /* 0x002fc40000004100 */
[----:B--2---:R-:W-:-:S03]  /*2c40*/  HADD2.F32 R19, -RZ, R17.H0_H0 ;  /* 0x20000011ff137230 */ /* 0x004fc60000004100 */
[----:B---3--:R-:W-:-:S04]  /*2c50*/  FFMA R14, R12, R14, R31 ;  /* 0x0000000e0c0e7223 */ /* 0x008fc8000000001f */
[----:B------:R-:W-:-:S07]  /*2c60*/  FFMA R31, R19, R13, R14 ;  /* 0x0000000d131f7223 */ /* 0x000fce000000000e */
.L_x_46:
[----:B------:R-:W-:Y:S05]  /*2c70*/  @!P2 BRA `(.L_x_44) ;  /* 0x000000000020a947 */ /* 0x000fea0003800000 */
[----:B------:R-:W-:Y:S02]  /*2c80*/  IMAD R14, R16, UR6, R29 ;  /* 0x00000006100e7c24 */ /* 0x000fe4000f8e021d */
[----:B------:R-:W-:Y:S02]  /*2c90*/  IMAD R12, R22, 0x48, R16 ;  /* 0x00000048160c7824 */ /* 0x000fe400078e0210 */
[----:B------:R-:W-:-:S03]  /*2ca0*/  IMAD R14, R14, 0x2, R49 ;  /* 0x000000020e0e7824 */ /* 0x000fc600078e0231 */
[----:B------:R-:W-:-:S03]  /*2cb0*/  LEA R12, R12, R51, 0x2 ;  /* 0x000000330c0c7211 */ /* 0x000fc600078e10ff */
[----:B------:R-:W1:Y:S04]  /*2cc0*/  LDS.U16 R14, [R14] ;  /* 0x000000000e0e7984 */ /* 0x000e680000000400 */
[----:B------:R-:W2:Y:S01]  /*2cd0*/  LDS R12, [R12] ;  /* 0x000000000c0c7984 */ /* 0x000ea20000000800 */
[----:B-1----:R-:W-:-:S05]  /*2ce0*/  HADD2.F32 R13, -RZ, R14.H0_H0 ;  /* 0x2000000eff0d7230 */ /* 0x002fca0000004100 */
[----:B--2---:R-:W-:-:S07]  /*2cf0*/  FFMA R31, R12, R13, R31 ;  /* 0x0000000d0c1f7223 */ /* 0x004fce000000001f */
.L_x_44:
[----:B------:R-:W1:Y:S01]  /*2d00*/  LDCU UR7, c[0x0][0x3ac] ;  /* 0x00007580ff0777ac */ /* 0x000e620008000800 */
[----:B------:R2:W-:Y:S01]  /*2d10*/  STS [R26+0x4a00], R31 ;  /* 0x004a001f1a007388 */ /* 0x0005e20000000800 */
[----:B------:R-:W-:-:S05]  /*2d20*/  VIADD R29, R29, 0x20 ;  /* 0x000000201d1d7836 */ /* 0x000fca0000000000 */
[----:B-1----:R-:W-:-:S13]  /*2d30*/  ISETP.GE.AND P0, PT, R29, UR7, PT ;  /* 0x000000071d007c0c */ /* 0x002fda000bf06270 */
[----:B--2---:R-:W-:Y:S05]  /*2d40*/  @!P0 BRA `(.L_x_47) ;  /* 0xfffffff800588947 */ /* 0x004fea000383ffff */
.L_x_39:
[----:B------:R-:W-:Y:S05]  /*2d50*/  BSYNC.RECONVERGENT B0 ;  /* 0x0000000000007941 */ /* 0x000fea0003800200 */
.L_x_38:
[----:B------:R-:W-:Y:S01]  /*2d60*/  ISETP.NE.AND P0, PT, R54, RZ, PT ;  /* 0x000000ff3600720c */ /* 0x000fe20003f05270 */
[----:B------:R-:W-:-:S12]  /*2d70*/  VIADD R22, R22, 0x4 ;  /* 0x0000000416167836 */ /* 0x000fd80000000000 */
[----:B------:R2:W-:Y:S04]  /*2d80*/  @!P0 STS [R20+0x4800], R23 ;  /* 0x0048001714008388 */ /* 0x0005e80000000800 */
[----:B------:R2:W-:Y:S01]  /*2d90*/  @!P0 STS [R20+0x4900], R27 ;  /* 0x0049001b14008388 */ /* 0x0005e20000000800 */
[----:B------:R-:W-:-:S13]  /*2da0*/  ISETP.GE.AND P0, PT, R22, R55, PT ;  /* 0x000000371600720c */ /* 0x000fda0003f06270 */
[----:B--2---:R-:W-:Y:S05]  /*2db0*/  @!P0 BRA `(.L_x_48) ;  /* 0xffffffec009c8947 */ /* 0x004fea000383ffff */
.L_x_25:
[----:B------:R-:W-:Y:S05]  /*2dc0*/  WARPSYNC.ALL ;  /* 0x0000000000007948 */ /* 0x000fea0003800000 */
[----:B------:R-:W2:Y:S01]  /*2dd0*/  LDCU UR7, c[0x0][0x3a8] ;  /* 0x00007500ff0777ac */ /* 0x000ea20008000800 */
[----:B------:R-:W-:Y:S01]  /*2de0*/  IADD3 R46, PT, PT, R46, 0x40, RZ ;  /* 0x000000402e2e7810 */ /* 0x000fe20007ffe0ff */
[----:B------:R-:W-:Y:S01]  /*2df0*/  VIADD R45, R45, 0xffffffc0 ;  /* 0xffffffc02d2d7836 */ /* 0x000fe20000000000 */
[----:B------:R-:W-:Y:S02]  /*2e00*/  BAR.SYNC.DEFER_BLOCKING 0x0 ;  /* 0x0000000000007b1d */ /* 0x000fe40000010000 */
[----:B--2---:R-:W-:-:S13]  /*2e10*/  ISETP.GE.AND P0, PT, R46, UR7, PT ;  /* 0x000000072e007c0c */ /* 0x004fda000bf06270 */
[----:B------:R-:W-:Y:S05]  /*2e20*/  @!P0 BRA `(.L_x_49) ;  /* 0xffffffdc00dc8947 */ /* 0x000fea000383ffff */
.L_x_12:
[----:B------:R-:W-:-:S13]  /*2e30*/  ISETP.GE.AND P0, PT, R52, R55, PT ;  /* 0x000000373400720c */ /* 0x000fda0003f06270 */
[----:B------:R-:W-:Y:S05]  /*2e40*/  @P0 EXIT ;  /* 0x000000000000094d */ /* 0x000fea0003800000 */
[----:B------:R-:W3:Y:S01]  /*2e50*/  LDCU UR7, c[0x0][0x3ac] ;  /* 0x00007580ff0777ac */ /* 0x000ee20008000800 */
[----:B------:R-:W-:Y:S01]  /*2e60*/  LOP3.LUT R4, RZ, R54, RZ, 0x33, !PT ;  /* 0x00000036ff047212 */ /* 0x000fe200078e33ff */
[----:B-1----:R-:W-:Y:S01]  /*2e70*/  IMAD.U32 R13, RZ, RZ, UR6 ;  /* 0x00000006ff0d7e24 */ /* 0x002fe2000f8e00ff */
[----:B------:R-:W-:Y:S01]  /*2e80*/  IADD3 R53, PT, PT, R53, 0x4b80, R2 ;  /* 0x00004b8035357810 */ /* 0x000fe20007ffe002 */
[----:B------:R-:W1:Y:S01]  /*2e90*/  LDCU.64 UR4, c[0x0][0x398] ;  /* 0x00007300ff0477ac */ /* 0x000e620008000a00 */
[C---:B------:R-:W-:Y:S01]  /*2ea0*/  LOP3.LUT R2, R54.reuse, 0x20, RZ, 0xfc, !PT ;  /* 0x0000002036027812 */ /* 0x040fe200078efcff */
[----:B------:R-:W-:Y:S01]  /*2eb0*/  IMAD.SHL.U32 R13, R13, 0x4, RZ ;  /* 0x000000040d0d7824 */ /* 0x000fe200078e00ff */
[C---:B------:R-:W-:Y:S01]  /*2ec0*/  LOP3.LUT R8, R54.reuse, 0x40, RZ, 0xfc, !PT ;  /* 0x0000004036087812 */ /* 0x040fe200078efcff */
[----:B------:R-:W4:Y:S01]  /*2ed0*/  LDCU UR12, c[0x0][0x3ac] ;  /* 0x00007580ff0c77ac */ /* 0x000f220008000800 */
[----:B------:R-:W-:Y:S02]  /*2ee0*/  LOP3.LUT R9, R54, 0x60, RZ, 0xfc, !PT ;  /* 0x0000006036097812 */ /* 0x000fe400078efcff */
[----:B---3--:R-:W-:Y:S01]  /*2ef0*/  IADD3 R4, PT, PT, R4, UR7, RZ ;  /* 0x0000000704047c10 */ /* 0x008fe2000fffe0ff */
[----:B-1----:R-:W-:-:S03]  /*2f00*/  UIADD3 UR4, UP0, UPT, UR4, 0x80, URZ ;  /* 0x0000008004047890 */ /* 0x002fc6000ff1e0ff */
[----:B0-----:R-:W-:Y:S01]  /*2f10*/  LOP3.LUT R18, R4, 0x60, RZ, 0xc0, !PT ;  /* 0x0000006004127812 */ /* 0x001fe200078ec0ff */
[----:B----4-:R-:W-:-:S12]  /*2f20*/  UIADD3.X UR5, UPT, UPT, URZ, UR5, URZ, UP0, !UPT ;  /* 0x00000005ff057290 */ /* 0x010fd800087fe4ff */
.L_x_69:
[----:B0-----:R-:W0:Y:S01]  /*2f30*/  LDCU UR7, c[0x0][0x3ac] ;  /* 0x00007580ff0777ac */ /* 0x001e220008000800 */
[----:B------:R-:W-:Y:S01]  /*2f40*/  BSSY.RECONVERGENT B0, `(.L_x_50) ;  /* 0x00000a9000007945 */ /* 0x000fe20003800200 */
[----:B0-----:R-:W-:-:S13]  /*2f50*/  ISETP.GE.AND P0, PT, R54, UR7, PT ;  /* 0x0000000736007c0c */ /* 0x001fda000bf06270 */
[----:B-1-34-:R-:W-:Y:S05]  /*2f60*/  @P0 BRA `(.L_x_51) ;  /* 0x0000000800980947 */ /* 0x01afea0003800000 */
[----:B------:R-:W-:Y:S01]  /*2f70*/  IMAD R5, R52, 0x4, R51 ;  /* 0x0000000434057824 */ /* 0x000fe200078e0233 */
[----:B------:R-:W-:Y:S01]  /*2f80*/  ISETP.NE.AND P0, PT, R18, 0x60, PT ;  /* 0x000000601200780c */ /* 0x000fe20003f05270 */
[----:B------:R-:W-:Y:S01]  /*2f90*/  BSSY.RECONVERGENT B1, `(.L_x_52) ;  /* 0x000004b000017945 */ /* 0x000fe20003800200 */
[----:B------:R-:W-:Y:S01]  /*2fa0*/  LEA R15, R11, R52, 0x6 ;  /* 0x000000340b0f7211 */ /* 0x000fe200078e30ff */
[----:B------:R-:W-:Y:S02]  /*2fb0*/  IMAD.MOV.U32 R10, RZ, RZ, R54 ;  /* 0x000000ffff0a7224 */ /* 0x000fe400078e0036 */
[----:B------:R-:W0:Y:S08]  /*2fc0*/  LDS R5, [R5+0x4900] ;  /* 0x0049000005057984 */ /* 0x000e300000000800 */
[----:B------:R-:W-:Y:S05]  /*2fd0*/  @!P0 BRA `(.L_x_53) ;  /* 0x0000000400188947 */ /* 0x000fea0003800000 */
[----:B------:R-:W-:Y:S01]  /*2fe0*/  IMAD R12, R52, UR6, R54 ;  /* 0x00000006340c7c24 */ /* 0x000fe2000f8e0236 */
[----:B0-2---:R-:W0:Y:S01]  /*2ff0*/  MUFU.RCP R6, R5 ;  /* 0x0000000500067308 */ /* 0x005e220000001000 */
[----:B------:R-:W-:Y:S01]  /*3000*/  BSSY.RECONVERGENT B2, `(.L_x_54) ;  /* 0x000000e000027945 */ /* 0x000fe20003800200 */
[----:B------:R-:W-:Y:S01]  /*3010*/  FSETP.GT.AND P4, PT, R5, RZ, PT ;  /* 0x000000ff0500720b */ /* 0x000fe20003f84000 */
[----:B------:R-:W-:-:S05]  /*3020*/  IMAD R12, R12, 0x4, R51 ;  /* 0x000000040c0c7824 */ /* 0x000fca00078e0233 */
[----:B------:R-:W1:Y:S01]  /*3030*/  LDS R0, [R12+0x4a00] ;  /* 0x004a00000c007984 */ /* 0x000e620000000800 */
[----:B0-----:R-:W-:-:S04]  /*3040*/  FFMA R7, -R5, R6, 1 ;  /* 0x3f80000005077423 */ /* 0x001fc80000000106 */
[----:B------:R-:W-:Y:S01]  /*3050*/  FFMA R7, R6, R7, R6 ;  /* 0x0000000706077223 */ /* 0x000fe20000000006 */
[----:B-1----:R-:W0:Y:S03]  /*3060*/  FCHK P0, R0, R5 ;  /* 0x0000000500007302 */ /* 0x002e260000000000 */
[----:B------:R-:W-:-:S04]  /*3070*/  FFMA R6, R0, R7, RZ ;  /* 0x0000000700067223 */ /* 0x000fc800000000ff */
[----:B------:R-:W-:-:S04]  /*3080*/  FFMA R10, -R5, R6, R0 ;  /* 0x00000006050a7223 */ /* 0x000fc80000000100 */
[----:B------:R-:W-:Y:S01]  /*3090*/  FFMA R6, R7, R10, R6 ;  /* 0x0000000a07067223 */ /* 0x000fe20000000006 */
[----:B0-----:R-:W-:Y:S06]  /*30a0*/  @!P0 BRA `(.L_x_55) ;  /* 0x00000000000c8947 */ /* 0x001fec0003800000 */
[----:B------:R-:W-:-:S07]  /*30b0*/  MOV R14, 0x30d0 ;  /* 0x000030d0000e7802 */ /* 0x000fce0000000f00 */
[----:B------:R-:W-:Y:S05]  /*30c0*/  CALL.REL.NOINC `($__internal_0_$__cuda_sm3x_div_rn_noftz_f32_slowpath) ;  /* 0x0000000c00947944 */ /* 0x000fea0003c00000 */
[----:B------:R-:W-:-:S07]  /*30d0*/  MOV R6, R0 ;  /* 0x0000000000067202 */ /* 0x000fce0000000f00 */
.L_x_55:
[----:B------:R-:W-:Y:S05]  /*30e0*/  BSYNC.RECONVERGENT B2 ;  /* 0x0000000000027941 */ /* 0x000fea0003800200 */
.L_x_54:
[----:B------:R-:W0:Y:S01]  /*30f0*/  LDCU UR7, c[0x0][0x3ac] ;  /* 0x00007580ff0777ac */ /* 0x000e220008000800 */
[----:B------:R-:W-:Y:S01]  /*3100*/  FSEL R0, R6, RZ, P4 ;  /* 0x000000ff06007208 */ /* 0x000fe20002000000 */
[----:B------:R-:W1:Y:S03]  /*3110*/  LDCU.64 UR10, c[0x0][0x398] ;  /* 0x00007300ff0a77ac */ /* 0x000e660008000a00 */
[----:B------:R-:W-:Y:S01]  /*3120*/  F2FP.F16.F32.PACK_AB R0, RZ, R0 ;  /* 0x00000000ff00723e */ /* 0x000fe200000000ff */
[----:B0-----:R-:W-:-:S05]  /*3130*/  IMAD R7, R15, UR7, R54 ;  /* 0x000000070f077c24 */ /* 0x001fca000f8e0236 */
[----:B------:R-:W-:-:S04]  /*3140*/  IADD3 R10, P0, PT, R7, R64, RZ ;  /* 0x00000040070a7210 */ /* 0x000fc80007f1e0ff */
[----:B------:R-:W-:Y:S02]  /*3150*/  LEA.HI.X.SX32 R7, R7, R3, 0x1, P0 ;  /* 0x0000000307077211 */ /* 0x000fe400000f0eff */
[----:B-1----:R-:W-:-:S04]  /*3160*/  LEA R6, P0, R10, UR10, 0x1 ;  /* 0x0000000a0a067c11 */ /* 0x002fc8000f8008ff */
[----:B------:R-:W-:Y:S01]  /*3170*/  LEA.HI.X R7, R10, UR11, R7, 0x1, P0 ;  /* 0x0000000b0a077c11 */ /* 0x000fe200080f0c07 */
[----:B------:R-:W-:Y:S01]  /*3180*/  IMAD.MOV.U32 R10, RZ, RZ, R2 ;  /* 0x000000ffff0a7224 */ /* 0x000fe200078e0002 */
[----:B------:R-:W-:-:S03]  /*3190*/  ISETP.NE.AND P0, PT, R18, RZ, PT ;  /* 0x000000ff1200720c */ /* 0x000fc60003f05270 */
[----:B------:R1:W-:Y:S10]  /*31a0*/  STG.E.U16 desc[UR8][R6.64], R0 ;  /* 0x0000000006007986 */ /* 0x0003f4000c101508 */
[----:B------:R-:W-:Y:S05]  /*31b0*/  @!P0 BRA `(.L_x_53) ;  /* 0x0000000000a08947 */ /* 0x000fea0003800000 */
[----:B------:R-:W0:Y:S01]  /*31c0*/  LDS R14, [R12+0x4a80] ;  /* 0x004a80000c0e7984 */ /* 0x000e220000000800 */
[----:B-1----:R-:W1:Y:S01]  /*31d0*/  MUFU.RCP R0, R5 ;  /* 0x0000000500007308 */ /* 0x002e620000001000 */
[----:B------:R-:W-:Y:S01]  /*31e0*/  BSSY.RECONVERGENT B2, `(.L_x_56) ;  /* 0x000000d000027945 */ /* 0x000fe20003800200 */
[C---:B------:R-:W-:Y:S02]  /*31f0*/  FSETP.GT.AND P4, PT, R5.reuse, RZ, PT ;  /* 0x000000ff0500720b */ /* 0x040fe40003f84000 */
[----:B------:R-:W-:Y:S01]  /*3200*/  ISETP.NE.AND P5, PT, R18, 0x20, PT ;  /* 0x000000201200780c */ /* 0x000fe20003fa5270 */
[----:B-1----:R-:W-:-:S04]  /*3210*/  FFMA R17, -R5, R0, 1 ;  /* 0x3f80000005117423 */ /* 0x002fc80000000100 */
[----:B------:R-:W-:Y:S01]  /*3220*/  FFMA R0, R0, R17, R0 ;  /* 0x0000001100007223 */ /* 0x000fe20000000000 */
[----:B0-----:R-:W0:Y:S03]  /*3230*/  FCHK P0, R14, R5 ;  /* 0x000000050e007302 */ /* 0x001e260000000000 */
[----:B------:R-:W-:-:S04]  /*3240*/  FFMA R17, R0, R14, RZ ;  /* 0x0000000e00117223 */ /* 0x000fc800000000ff */
[----:B------:R-:W-:-:S04]  /*3250*/  FFMA R10, -R5, R17, R14 ;  /* 0x00000011050a7223 */ /* 0x000fc8000000010e */
[----:B------:R-:W-:Y:S01]  /*3260*/  FFMA R0, R0, R10, R17 ;  /* 0x0000000a00007223 */ /* 0x000fe20000000011 */
[----:B0-----:R-:W-:Y:S06]  /*3270*/  @!P0 BRA `(.L_x_57) ;  /* 0x00000000000c8947 */ /* 0x001fec0003800000 */
[----:B------:R-:W-:Y:S01]  /*3280*/  IMAD.MOV.U32 R0, RZ, RZ, R14 ;  /* 0x000000ffff007224 */ /* 0x000fe200078e000e */
[----:B------:R-:W-:-:S07]  /*3290*/  MOV R14, 0x32b0 ;  /* 0x000032b0000e7802 */ /* 0x000fce0000000f00 */
[----:B------:R-:W-:Y:S05]  /*32a0*/  CALL.REL.NOINC `($__internal_0_$__cuda_sm3x_div_rn_noftz_f32_slowpath) ;  /* 0x0000000c001c7944 */ /* 0x000fea0003c00000 */
.L_x_57:
[----:B------:R-:W-:Y:S05]  /*32b0*/  BSYNC.RECONVERGENT B2 ;  /* 0x0000000000027941 */ /* 0x000fea0003800200 */
.L_x_56:
[----:B------:R-:W-:Y:S02]  /*32c0*/  FSEL R0, R0, RZ, P4 ;  /* 0x000000ff00007208 */ /* 0x000fe40002000000 */
[----:B------:R-:W-:Y:S02]  /*32d0*/  MOV R10, R8 ;  /* 0x00000008000a7202 */ /* 0x000fe40000000f00 */
[----:B------:R-:W-:-:S05]  /*32e0*/  F2FP.F16.F32.PACK_AB R0, RZ, R0 ;  /* 0x00000000ff00723e */ /* 0x000fca00000000ff */
[----:B------:R3:W-:Y:S01]  /*32f0*/  STG.E.U16 desc[UR8][R6.64+0x40], R0 ;  /* 0x0000400006007986 */ /* 0x0007e2000c101508 */
[----:B------:R-:W-:Y:S05]  /*3300*/  @!P5 BRA `(.L_x_53) ;  /* 0x00000000004cd947 */ /* 0x000fea0003800000 */
[----:B------:R-:W0:Y:S01]  /*3310*/  LDS R12, [R12+0x4b00] ;  /* 0x004b00000c0c7984 */ /* 0x000e220000000800 */
[----:B---3--:R-:W1:Y:S01]  /*3320*/  MUFU.RCP R0, R5 ;  /* 0x0000000500007308 */ /* 0x008e620000001000 */
[----:B------:R-:W-:Y:S01]  /*3330*/  BSSY.RECONVERGENT B2, `(.L_x_58) ;  /* 0x000000c000027945 */ /* 0x000fe20003800200 */
[C---:B------:R-:W-:Y:S01]  /*3340*/  FSETP.GT.AND P4, PT, R5.reuse, RZ, PT ;  /* 0x000000ff0500720b */ /* 0x040fe20003f84000 */
        /* <DEDUP_REMOVED lines=10> */
.L_x_59:
[----:B------:R-:W-:Y:S05]  /*33f0*/  BSYNC.RECONVERGENT B2 ;  /* 0x0000000000027941 */ /* 0x000fea0003800200 */
.L_x_58:
[----:B------:R-:W-:Y:S01]  /*3400*/  FSEL R0, R0, RZ, P4 ;  /* 0x000000ff00007208 */ /* 0x000fe20002000000 */
[----:B------:R-:W-:-:S03]  /*3410*/  IMAD.MOV.U32 R10, RZ, RZ, R9 ;  /* 0x000000ffff0a7224 */ /* 0x000fc600078e0009 */
[----:B------:R-:W-:-:S05]  /*3420*/  F2FP.F16.F32.PACK_AB R0, RZ, R0 ;  /* 0x00000000ff00723e */ /* 0x000fca00000000ff */
[----:B------:R4:W-:Y:S02]  /*3430*/  STG.E.U16 desc[UR8][R6.64+0x80], R0 ;  /* 0x0000800006007986 */ /* 0x0009e4000c101508 */
.L_x_53:
[----:B------:R-:W-:Y:S05]  /*3440*/  BSYNC.RECONVERGENT B1 ;  /* 0x0000000000017941 */ /* 0x000fea0003800200 */
.L_x_52:
[----:B------:R-:W-:-:S13]  /*3450*/  ISETP.GE.U32.AND P0, PT, R4, 0x60, PT ;  /* 0x000000600400780c */ /* 0x000fda0003f06070 */
[----:B------:R-:W-:Y:S05]  /*3460*/  @!P0 BRA `(.L_x_51) ;  /* 0x0000000400588947 */ /* 0x000fea0003800000 */
[----:B------:R-:W5:Y:S01]  /*3470*/  LDCU UR7, c[0x0][0x3ac] ;  /* 0x00007580ff0777ac */ /* 0x000f620008000800 */
[----:B-1-34-:R-:W-:-:S05]  /*3480*/  SHF.L.U32 R0, R10, 0x2, RZ ;  /* 0x000000020a007819 */ /* 0x01afca00000006ff */
[----:B------:R-:W-:-:S04]  /*3490*/  IMAD R0, R13, R52, R0 ;  /* 0x000000340d007224 */ /* 0x000fc800078e0200 */
[----:B------:R-:W-:Y:S02]  /*34a0*/  IMAD.IADD R12, R53, 0x1, R0 ;  /* 0x00000001350c7824 */ /* 0x000fe400078e0200 */
[----:B-----5:R-:W-:-:S07]  /*34b0*/  IMAD R15, R15, UR7, R10 ;  /* 0x000000070f0f7c24 */ /* 0x020fce000f8e020a */
.L_x_68:
[----:B------:R-:W1:Y:S01]  /*34c0*/  LDS R20, [R12+-0x180] ;  /* 0xfffe80000c147984 */ /* 0x000e620000000800 */
[----:B0-----:R-:W0:Y:S01]  /*34d0*/  MUFU.RCP R0, R5 ;  /* 0x0000000500007308 */ /* 0x001e220000001000 */
[----:B------:R-:W-:Y:S01]  /*34e0*/  IADD3 R7, P0, PT, R15, R64, RZ ;  /* 0x000000400f077210 */ /* 0x000fe20007f1e0ff */
[----:B------:R-:W-:Y:S01]  /*34f0*/  BSSY.RECONVERGENT B1, `(.L_x_60) ;  /* 0x000000f000017945 */ /* 0x000fe20003800200 */
[----:B------:R-:W-:Y:S02]  /*3500*/  FSETP.GT.AND P4, PT, R5, RZ, PT ;  /* 0x000000ff0500720b */ /* 0x000fe40003f84000 */
[----:B------:R-:W-:Y:S02]  /*3510*/  LEA.HI.X.SX32 R16, R15, R3, 0x1, P0 ;  /* 0x000000030f107211 */ /* 0x000fe400000f0eff */
[----:B--2---:R-:W-:-:S04]  /*3520*/  LEA R6, P1, R7, UR4, 0x1 ;  /* 0x0000000407067c11 */ /* 0x004fc8000f8208ff */
[----:B------:R-:W-:Y:S01]  /*3530*/  LEA.HI.X R7, R7, UR5, R16, 0x1, P1 ;  /* 0x0000000507077c11 */ /* 0x000fe200088f0c10 */
[----:B0-----:R-:W-:-:S04]  /*3540*/  FFMA R17, -R5, R0, 1 ;  /* 0x3f80000005117423 */ /* 0x001fc80000000100 */
[----:B------:R-:W-:Y:S01]  /*3550*/  FFMA R0, R0, R17, R0 ;  /* 0x0000001100007223 */ /* 0x000fe20000000000 */
[----:B-1----:R-:W0:Y:S03]  /*3560*/  FCHK P0, R20, R5 ;  /* 0x0000000514007302 */ /* 0x002e260000000000 */
[----:B------:R-:W-:-:S04]  /*3570*/  FFMA R17, R0, R20, RZ ;  /* 0x0000001400117223 */ /* 0x000fc800000000ff */
[----:B------:R-:W-:-:S04]  /*3580*/  FFMA R14, -R5, R17, R20 ;  /* 0x00000011050e7223 */ /* 0x000fc80000000114 */
[----:B------:R-:W-:Y:S01]  /*3590*/  FFMA R0, R0, R14, R17 ;  /* 0x0000000e00007223 */ /* 0x000fe20000000011 */
[----:B0-----:R-:W-:Y:S06]  /*35a0*/  @!P0 BRA `(.L_x_61) ;  /* 0x00000000000c8947 */ /* 0x001fec0003800000 */
[----:B------:R-:W-:Y:S01]  /*35b0*/  IMAD.MOV.U32 R0, RZ, RZ, R20 ;  /* 0x000000ffff007224 */ /* 0x000fe200078e0014 */
[----:B------:R-:W-:-:S07]  /*35c0*/  MOV R14, 0x35e0 ;  /* 0x000035e0000e7802 */ /* 0x000fce0000000f00 */
[----:B------:R-:W-:Y:S05]  /*35d0*/  CALL.REL.NOINC `($__internal_0_$__cuda_sm3x_div_rn_noftz_f32_slowpath) ;  /* 0x0000000800507944 */ /* 0x000fea0003c00000 */
.L_x_61:
[----:B------:R-:W-:Y:S05]  /*35e0*/  BSYNC.RECONVERGENT B1 ;  /* 0x0000000000017941 */ /* 0x000fea0003800200 */
.L_x_60:
[----:B------:R-:W0:Y:S01]  /*35f0*/  LDS R16, [R12+-0x100] ;  /* 0xffff00000c107984 */ /* 0x000e220000000800 */
[----:B------:R-:W1:Y:S01]  /*3600*/  MUFU.RCP R14, R5 ;  /* 0x00000005000e7308 */ /* 0x000e620000001000 */
[----:B------:R-:W-:Y:S01]  /*3610*/  FSEL R0, R0, RZ, P4 ;  /* 0x000000ff00007208 */ /* 0x000fe20002000000 */
[----:B------:R-:W-:Y:S03]  /*3620*/  BSSY.RECONVERGENT B1, `(.L_x_62) ;  /* 0x000000e000017945 */ /* 0x000fe60003800200 */
[----:B------:R-:W-:-:S04]  /*3630*/  F2FP.F16.F32.PACK_AB R0, RZ, R0 ;  /* 0x00000000ff00723e */ /* 0x000fc800000000ff */
[----:B------:R-:W-:-:S05]  /*3640*/  PRMT R19, R0, 0x7610, R19 ;  /* 0x0000761000137816 */ /* 0x000fca0000000013 */
[----:B------:R2:W-:Y:S01]  /*3650*/  STG.E.U16 desc[UR8][R6.64+-0x80], R19 ;  /* 0xffff801306007986 */ /* 0x0005e2000c101508 */
[----:B-1----:R-:W-:-:S04]  /*3660*/  FFMA R17, -R5, R14, 1 ;  /* 0x3f80000005117423 */ /* 0x002fc8000000010e */
[----:B------:R-:W-:Y:S01]  /*3670*/  FFMA R0, R14, R17, R14 ;  /* 0x000000110e007223 */ /* 0x000fe2000000000e */
[----:B0-----:R-:W0:Y:S03]  /*3680*/  FCHK P0, R16, R5 ;  /* 0x0000000510007302 */ /* 0x001e260000000000 */
[----:B------:R-:W-:-:S04]  /*3690*/  FFMA R14, R0, R16, RZ ;  /* 0x00000010000e7223 */ /* 0x000fc800000000ff */
[----:B------:R-:W-:-:S04]  /*36a0*/  FFMA R17, -R5, R14, R16 ;  /* 0x0000000e05117223 */ /* 0x000fc80000000110 */
[----:B------:R-:W-:Y:S01]  /*36b0*/  FFMA R0, R0, R17, R14 ;  /* 0x0000001100007223 */ /* 0x000fe2000000000e */
[----:B0-2---:R-:W-:Y:S06]  /*36c0*/  @!P0 BRA `(.L_x_63) ;  /* 0x00000000000c8947 */ /* 0x005fec0003800000 */
[----:B------:R-:W-:Y:S02]  /*36d0*/  MOV R0, R16 ;  /* 0x0000001000007202 */ /* 0x000fe40000000f00 */
[----:B------:R-:W-:-:S07]  /*36e0*/  MOV R14, 0x3700 ;  /* 0x00003700000e7802 */ /* 0x000fce0000000f00 */
[----:B------:R-:W-:Y:S05]  /*36f0*/  CALL.REL.NOINC `($__internal_0_$__cuda_sm3x_div_rn_noftz_f32_slowpath) ;  /* 0x0000000800087944 */ /* 0x000fea0003c00000 */
.L_x_63:
[----:B------:R-:W-:Y:S05]  /*3700*/  BSYNC.RECONVERGENT B1 ;  /* 0x0000000000017941 */ /* 0x000fea0003800200 */
.L_x_62:
        /* <DEDUP_REMOVED lines=14> */
[----:B------:R-:W-:Y:S01]  /*37f0*/  IMAD.MOV.U32 R0, RZ, RZ, R16 ;  /* 0x000000ffff007224 */ /* 0x000fe200078e0010 */
[----:B------:R-:W-:-:S07]  /*3800*/  MOV R14, 0x3820 ;  /* 0x00003820000e7802 */ /* 0x000fce0000000f00 */
[----:B------:R-:W-:Y:S05]  /*3810*/  CALL.REL.NOINC `($__internal_0_$__cuda_sm3x_div_rn_noftz_f32_slowpath) ;  /* 0x0000000400c07944 */ /* 0x000fea0003c00000 */
.L_x_65:
[----:B------:R-:W-:Y:S05]  /*3820*/  BSYNC.RECONVERGENT B1 ;  /* 0x0000000000017941 */ /* 0x000fea0003800200 */
.L_x_64:
[----:B------:R-:W0:Y:S01]  /*3830*/  LDS R16, [R12] ;  /* 0x000000000c107984 */ /* 0x000e220000000800 */
        /* <DEDUP_REMOVED lines=16> */
.L_x_67:
[----:B------:R-:W-:Y:S05]  /*3940*/  BSYNC.RECONVERGENT B1 ;  /* 0x0000000000017941 */ /* 0x000fea0003800200 */
.L_x_66:
[----:B------:R-:W-:Y:S01]  /*3950*/  FSEL R0, R0, RZ, P4 ;  /* 0x000000ff00007208 */ /* 0x000fe20002000000 */
[----:B------:R-:W-:Y:S01]  /*3960*/  VIADD R12, R12, 0x200 ;  /* 0x000002000c0c7836 */ /* 0x000fe20000000000 */
[----:B------:R-:W-:Y:S01]  /*3970*/  IADD3 R10, PT, PT, R10, 0x80, RZ ;  /* 0x000000800a0a7810 */ /* 0x000fe20007ffe0ff */
[----:B------:R-:W-:Y:S01]  /*3980*/  VIADD R15, R15, 0x80 ;  /* 0x000000800f0f7836 */ /* 0x000fe20000000000 */
[----:B------:R-:W-:Y:S02]  /*3990*/  F2FP.F16.F32.PACK_AB R0, RZ, R0 ;  /* 0x00000000ff00723e */ /* 0x000fe400000000ff */
[----:B------:R-:W-:-:S03]  /*39a0*/  ISETP.GE.AND P0, PT, R10, UR12, PT ;  /* 0x0000000c0a007c0c */ /* 0x000fc6000bf06270 */
[----:B------:R0:W-:Y:S10]  /*39b0*/  STG.E.U16 desc[UR8][R6.64+0x40], R0 ;  /* 0x0000400006007986 */ /* 0x0001f4000c101508 */
[----:B------:R-:W-:Y:S05]  /*39c0*/  @!P0 BRA `(.L_x_68) ;  /* 0xfffffff800bc8947 */ /* 0x000fea000383ffff */
.L_x_51:
[----:B------:R-:W-:Y:S05]  /*39d0*/  BSYNC.RECONVERGENT B0 ;  /* 0x0000000000007941 */ /* 0x000fea0003800200 */
.L_x_50:
[----:B------:R-:W-:-:S04]  /*39e0*/  IADD3 R52, PT, PT, R52, 0x4, RZ ;  /* 0x0000000434347810 */ /* 0x000fc80007ffe0ff */
[----:B------:R-:W-:-:S13]  /*39f0*/  ISETP.GE.AND P0, PT, R52, R55, PT ;  /* 0x000000373400720c */ /* 0x000fda0003f06270 */
[----:B------:R-:W-:Y:S05]  /*3a00*/  @!P0 BRA `(.L_x_69) ;  /* 0xfffffff400488947 */ /* 0x000fea000383ffff */
[----:B------:R-:W-:Y:S05]  /*3a10*/  EXIT ;  /* 0x000000000000794d */ /* 0x000fea0003800000 */
.L_x_33:
[----:B------:R-:W-:Y:S01]  /*3a20*/  BSSY B0, `(.L_x_70) ;  /* 0x0000008000007945 */ /* 0x000fe20003800000 */
[----:B------:R-:W-:Y:S01]  /*3a30*/  IMAD.MOV.U32 R16, RZ, RZ, R15 ;  /* 0x000000ffff107224 */ /* 0x000fe200078e000f */
[----:B------:R-:W-:Y:S01]  /*3a40*/  MOV R29, 0x1f ;  /* 0x0000001f001d7802 */ /* 0x000fe20000000f00 */
[----:B------:R-:W-:Y:S02]  /*3a50*/  IMAD.MOV.U32 R27, RZ, RZ, 0x10 ;  /* 0x00000010ff1b7424 */ /* 0x000fe400078e00ff */
[----:B------:R-:W-:-:S07]  /*3a60*/  IMAD.MOV.U32 R24, RZ, RZ, -0x1 ;  /* 0xffffffffff187424 */ /* 0x000fce00078e00ff */
[----:B012---:R-:W-:Y:S05]  /*3a70*/  WARPSYNC.COLLECTIVE R24, `(.L_x_71) ;  /* 0x0000000018087348 */ /* 0x007fea0003c00000 */
[----:B------:R3:W4:Y:S02]  /*3a80*/  SHFL.BFLY P3, R26, R16, R27, R29 ;  /* 0x0c00001b101a7389 */ /* 0x000724000006001d */
[----:B01234-:R-:W-:Y:S05]  /*3a90*/  ENDCOLLECTIVE ;  /* 0x000000000000791b */ /* 0x01ffea0003800000 */
.L_x_71:
[----:B------:R-:W-:Y:S05]  /*3aa0*/  BSYNC B0 ;  /* 0x0000000000007941 */ /* 0x000fea0003800000 */
.L_x_70:
[----:B------:R-:W-:Y:S01]  /*3ab0*/  IMAD.MOV.U32 R16, RZ, RZ, R26 ;  /* 0x000000ffff107224 */ /* 0x000fe200078e001a */
[----:B------:R-:W-:Y:S01]  /*3ac0*/  MOV R27, 0x8 ;  /* 0x00000008001b7802 */ /* 0x000fe20000000f00 */
[----:B------:R-:W-:Y:S02]  /*3ad0*/  IMAD.MOV.U32 R29, RZ, RZ, 0x1f ;  /* 0x0000001fff1d7424 */ /* 0x000fe400078e00ff */
[----:B------:R-:W-:Y:S01]  /*3ae0*/  IMAD.MOV.U32 R24, RZ, RZ, -0x1 ;  /* 0xffffffffff187424 */ /* 0x000fe200078e00ff */
[----:B------:R-:W-:-:S07]  /*3af0*/  FMNMX R16, R16, R15, !PT ;  /* 0x0000000f10107209 */ /* 0x000fce0007800000 */
[----:B------:R-:W-:Y:S05]  /*3b00*/  WARPSYNC.COLLECTIVE R24, `(.L_x_72) ;  /* 0x0000000018087348 */ /* 0x000fea0003c00000 */
[----:B------:R0:W1:Y:S02]  /*3b10*/  SHFL.BFLY P3, R26, R16, R27, R29 ;  /* 0x0c00001b101a7389 */ /* 0x000064000006001d */
[----:B01----:R-:W-:Y:S05]  /*3b20*/  ENDCOLLECTIVE ;  /* 0x000000000000791b */ /* 0x003fea0003800000 */
.L_x_72:
[----:B------:R-:W-:Y:S01]  /*3b30*/  IMAD.MOV.U32 R27, RZ, RZ, 0x4 ;  /* 0x00000004ff1b7424 */ /* 0x000fe200078e00ff */
[----:B------:R-:W-:-:S04]  /*3b40*/  MOV R17, R26 ;  /* 0x0000001a00117202 */ /* 0x000fc80000000f00 */
[----:B------:R-:W-:-:S05]  /*3b50*/  FMNMX R17, R16, R17, !PT ;  /* 0x0000001110117209 */ /* 0x000fca0007800000 */
[----:B------:R-:W-:-:S07]  /*3b60*/  IMAD.MOV.U32 R16, RZ, RZ, R17 ;  /* 0x000000ffff107224 */ /* 0x000fce00078e0011 */
[----:B------:R-:W-:Y:S05]  /*3b70*/  WARPSYNC.COLLECTIVE R24, `(.L_x_73) ;  /* 0x0000000018087348 */ /* 0x000fea0003c00000 */
[----:B------:R0:W1:Y:S02]  /*3b80*/  SHFL.BFLY P3, R26, R16, R27, R29 ;  /* 0x0c00001b101a7389 */ /* 0x000064000006001d */
[----:B01----:R-:W-:Y:S05]  /*3b90*/  ENDCOLLECTIVE ;  /* 0x000000000000791b */ /* 0x003fea0003800000 */
.L_x_73:
[----:B------:R-:W-:Y:S01]  /*3ba0*/  IMAD.MOV.U32 R27, RZ, RZ, 0x2 ;  /* 0x00000002ff1b7424 */ /* 0x000fe200078e00ff */
[----:B------:R-:W-:-:S04]  /*3bb0*/  MOV R18, R26 ;  /* 0x0000001a00127202 */ /* 0x000fc80000000f00 */
[----:B------:R-:W-:-:S05]  /*3bc0*/  FMNMX R18, R17, R18, !PT ;  /* 0x0000001211127209 */ /* 0x000fca0007800000 */
[----:B------:R-:W-:-:S07]  /*3bd0*/  IMAD.MOV.U32 R16, RZ, RZ, R18 ;  /* 0x000000ffff107224 */ /* 0x000fce00078e0012 */
[----:B------:R-:W-:Y:S05]  /*3be0*/  WARPSYNC.COLLECTIVE R24, `(.L_x_74) ;  /* 0x0000000018087348 */ /* 0x000fea0003c00000 */
[----:B------:R0:W1:Y:S02]  /*3bf0*/  SHFL.BFLY P3, R26, R16, R27, R29 ;  /* 0x0c00001b101a7389 */ /* 0x000064000006001d */
[----:B01----:R-:W-:Y:S05]  /*3c00*/  ENDCOLLECTIVE ;  /* 0x000000000000791b */ /* 0x003fea0003800000 */
.L_x_74:
[----:B------:R-:W-:Y:S01]  /*3c10*/  IMAD.MOV.U32 R27, RZ, RZ, 0x1 ;  /* 0x00000001ff1b7424 */ /* 0x000fe200078e00ff */
[----:B------:R-:W-:-:S04]  /*3c20*/  MOV R19, R26 ;  /* 0x0000001a00137202 */ /* 0x000fc80000000f00 */
[----:B------:R-:W-:-:S05]  /*3c30*/  FMNMX R19, R18, R19, !PT ;  /* 0x0000001312137209 */ /* 0x000fca0007800000 */
[----:B------:R-:W-:-:S07]  /*3c40*/  IMAD.MOV.U32 R16, RZ, RZ, R19 ;  /* 0x000000ffff107224 */ /* 0x000fce00078e0013 */
[----:B------:R-:W-:Y:S05]  /*3c50*/  WARPSYNC.COLLECTIVE R24, `(.L_x_75) ;  /* 0x0000000018087348 */ /* 0x000fea0003c00000 */
[----:B------:R0:W1:Y:S02]  /*3c60*/  SHFL.BFLY P3, R26, R16, R27, R29 ;  /* 0x0c00001b101a7389 */ /* 0x000064000006001d */
[----:B01----:R-:W-:Y:S05]  /*3c70*/  ENDCOLLECTIVE ;  /* 0x000000000000791b */ /* 0x003fea0003800000 */
.L_x_75:
[----:B------:R-:W-:Y:S01]  /*3c80*/  MOV R23, R26 ;  /* 0x0000001a00177202 */ /* 0x000fe20000000f00 */
[----:B------:R-:W-:Y:S06]  /*3c90*/  BRA `(.L_x_76) ;  /* 0xffffffe400607947 */ /* 0x000fec000383ffff */
.L_x_37:
[----:B------:R-:W-:Y:S01]  /*3ca0*/  BSSY B0, `(.L_x_77) ;  /* 0x0000007000007945 */ /* 0x000fe20003800000 */
[----:B------:R-:W-:Y:S01]  /*3cb0*/  IMAD.MOV.U32 R27, RZ, RZ, 0x10 ;  /* 0x00000010ff1b7424 */ /* 0x000fe200078e00ff */
[----:B------:R-:W-:Y:S01]  /*3cc0*/  MOV R24, 0xffffffff ;  /* 0xffffffff00187802 */ /* 0x000fe20000000f00 */
[----:B------:R-:W-:-:S07]  /*3cd0*/  IMAD.MOV.U32 R29, RZ, RZ, 0x1f ;  /* 0x0000001fff1d7424 */ /* 0x000fce00078e00ff */
[----:B0123--:R-:W-:Y:S05]  /*3ce0*/  WARPSYNC.COLLECTIVE R24, `(.L_x_78) ;  /* 0x0000000018087348 */ /* 0x00ffea0003c00000 */
[----:B------:R4:W0:Y:S02]  /*3cf0*/  SHFL.BFLY P3, R26, R16, R27, R29 ;  /* 0x0c00001b101a7389 */ /* 0x000824000006001d */
[----:B01234-:R-:W-:Y:S05]  /*3d00*/  ENDCOLLECTIVE ;  /* 0x000000000000791b */ /* 0x01ffea0003800000 */
.L_x_78:
[----:B------:R-:W-:Y:S05]  /*3d10*/  BSYNC B0 ;  /* 0x0000000000007941 */ /* 0x000fea0003800000 */
.L_x_77:
[----:B------:R-:W-:Y:S01]  /*3d20*/  IMAD.MOV.U32 R13, RZ, RZ, R26 ;  /* 0x000000ffff0d7224 */ /* 0x000fe200078e001a */
[----:B------:R-:W-:Y:S01]  /*3d30*/  MOV R27, 0x8 ;  /* 0x00000008001b7802 */ /* 0x000fe20000000f00 */
[----:B------:R-:W-:Y:S02]  /*3d40*/  IMAD.MOV.U32 R29, RZ, RZ, 0x1f ;  /* 0x0000001fff1d7424 */ /* 0x000fe400078e00ff */
[----:B------:R-:W-:Y:S01]  /*3d50*/  FADD R13, R13, R16 ;  /* 0x000000100d0d7221 */ /* 0x000fe20000000000 */
[----:B------:R-:W-:-:S03]  /*3d60*/  IMAD.MOV.U32 R24, RZ, RZ, -0x1 ;  /* 0xffffffffff187424 */ /* 0x000fc600078e00ff */
[----:B------:R-:W-:-:S07]  /*3d70*/  IMAD.MOV.U32 R16, RZ, RZ, R13 ;  /* 0x000000ffff107224 */ /* 0x000fce00078e000d */
[----:B------:R-:W-:Y:S05]  /*3d80*/  WARPSYNC.COLLECTIVE R24, `(.L_x_79) ;  /* 0x0000000018087348 */ /* 0x000fea0003c00000 */
[----:B------:R0:W1:Y:S02]  /*3d90*/  SHFL.BFLY P3, R26, R16, R27, R29 ;  /* 0x0c00001b101a7389 */ /* 0x000064000006001d */
[----:B01----:R-:W-:Y:S05]  /*3da0*/  ENDCOLLECTIVE ;  /* 0x000000000000791b */ /* 0x003fea0003800000 */
.L_x_79:
[----:B------:R-:W-:Y:S01]  /*3db0*/  IMAD.MOV.U32 R27, RZ, RZ, 0x4 ;  /* 0x00000004ff1b7424 */ /* 0x000fe200078e00ff */
[----:B------:R-:W-:-:S05]  /*3dc0*/  MOV R14, R26 ;  /* 0x0000001a000e7202 */ /* 0x000fca0000000f00 */
[----:B------:R-:W-:-:S04]  /*3dd0*/  FADD R14, R13, R14 ;  /* 0x0000000e0d0e7221 */ /* 0x000fc80000000000 */
[----:B------:R-:W-:-:S07]  /*3de0*/  IMAD.MOV.U32 R16, RZ, RZ, R14 ;  /* 0x000000ffff107224 */ /* 0x000fce00078e000e */
[----:B------:R-:W-:Y:S05]  /*3df0*/  WARPSYNC.COLLECTIVE R24, `(.L_x_80) ;  /* 0x0000000018087348 */ /* 0x000fea0003c00000 */
[----:B------:R0:W1:Y:S02]  /*3e00*/  SHFL.BFLY P3, R26, R16, R27, R29 ;  /* 0x0c00001b101a7389 */ /* 0x000064000006001d */
[----:B01----:R-:W-:Y:S05]  /*3e10*/  ENDCOLLECTIVE ;  /* 0x000000000000791b */ /* 0x003fea0003800000 */
.L_x_80:
[----:B------:R-:W-:Y:S01]  /*3e20*/  IMAD.MOV.U32 R27, RZ, RZ, 0x2 ;  /* 0x00000002ff1b7424 */ /* 0x000fe200078e00ff */
[----:B------:R-:W-:-:S05]  /*3e30*/  MOV R17, R26 ;  /* 0x0000001a00117202 */ /* 0x000fca0000000f00 */
[----:B------:R-:W-:-:S04]  /*3e40*/  FADD R17, R14, R17 ;  /* 0x000000110e117221 */ /* 0x000fc80000000000 */
[----:B------:R-:W-:-:S07]  /*3e50*/  IMAD.MOV.U32 R16, RZ, RZ, R17 ;  /* 0x000000ffff107224 */ /* 0x000fce00078e0011 */
[----:B------:R-:W-:Y:S05]  /*3e60*/  WARPSYNC.COLLECTIVE R24, `(.L_x_81) ;  /* 0x0000000018087348 */ /* 0x000fea0003c00000 */
[----:B------:R0:W1:Y:S02]  /*3e70*/  SHFL.BFLY P3, R26, R16, R27, R29 ;  /* 0x0c00001b101a7389 */ /* 0x000064000006001d */
[----:B01----:R-:W-:Y:S05]  /*3e80*/  ENDCOLLECTIVE ;  /* 0x000000000000791b */ /* 0x003fea0003800000 */
.L_x_81:
[----:B------:R-:W-:Y:S01]  /*3e90*/  IMAD.MOV.U32 R27, RZ, RZ, 0x1 ;  /* 0x00000001ff1b7424 */ /* 0x000fe200078e00ff */
[----:B------:R-:W-:-:S05]  /*3ea0*/  MOV R18, R26 ;  /* 0x0000001a00127202 */ /* 0x000fca0000000f00 */
[----:B------:R-:W-:-:S04]  /*3eb0*/  FADD R18, R17, R18 ;  /* 0x0000001211127221 */ /* 0x000fc80000000000 */
[----:B------:R-:W-:-:S07]  /*3ec0*/  IMAD.MOV.U32 R16, RZ, RZ, R18 ;  /* 0x000000ffff107224 */ /* 0x000fce00078e0012 */
[----:B------:R-:W-:Y:S05]  /*3ed0*/  WARPSYNC.COLLECTIVE R24, `(.L_x_82) ;  /* 0x0000000018087348 */ /* 0x000fea0003c00000 */
[----:B------:R0:W1:Y:S02]  /*3ee0*/  SHFL.BFLY P3, R26, R16, R27, R29 ;  /* 0x0c00001b101a7389 */ /* 0x000064000006001d */
[----:B01----:R-:W-:Y:S05]  /*3ef0*/  ENDCOLLECTIVE ;  /* 0x000000000000791b */ /* 0x003fea0003800000 */
.L_x_82:
[----:B------:R-:W-:Y:S01]  /*3f00*/  MOV R19, R26 ;  /* 0x0000001a00137202 */ /* 0x000fe20000000f00 */
[----:B------:R-:W-:Y:S06]  /*3f10*/  BRA `(.L_x_83) ;  /* 0xffffffe4009c7947 */ /* 0x000fec000383ffff */
        .weak           $__internal_0_$__cuda_sm3x_div_rn_noftz_f32_slowpath
        .type           $__internal_0_$__cuda_sm3x_div_rn_noftz_f32_slowpath,@function
        .size           $__internal_0_$__cuda_sm3x_div_rn_noftz_f32_slowpath,(.L_x_96 - $__internal_0_$__cuda_sm3x_div_rn_noftz_f32_slowpath)
$__internal_0_$__cuda_sm3x_div_rn_noftz_f32_slowpath:
[----:B------:R-:W-:Y:S01]  /*3f20*/  SHF.R.U32.HI R17, RZ, 0x17, R5 ;  /* 0x00000017ff117819 */ /* 0x000fe20000011605 */
[----:B------:R-:W-:Y:S01]  /*3f30*/  BSSY.RECONVERGENT B3, `(.L_x_84) ;  /* 0x0000063000037945 */ /* 0x000fe20003800200 */
[----:B------:R-:W-:Y:S02]  /*3f40*/  SHF.R.U32.HI R16, RZ, 0x17, R0 ;  /* 0x00000017ff107819 */ /* 0x000fe40000011600 */
[----:B------:R-:W-:Y:S02]  /*3f50*/  LOP3.LUT R24, R17, 0xff, RZ, 0xc0, !PT ;  /* 0x000000ff11187812 */ /* 0x000fe400078ec0ff */
[----:B------:R-:W-:Y:S02]  /*3f60*/  LOP3.LUT R22, R16, 0xff, RZ, 0xc0, !PT ;  /* 0x000000ff10167812 */ /* 0x000fe400078ec0ff */
[----:B------:R-:W-:Y:S01]  /*3f70*/  MOV R17, R5 ;  /* 0x0000000500117202 */ /* 0x000fe20000000f00 */
[----:B------:R-:W-:Y:S02]  /*3f80*/  VIADD R20, R24, 0xffffffff ;  /* 0xffffffff18147836 */ /* 0x000fe40000000000 */
[----:B------:R-:W-:-:S03]  /*3f90*/  VIADD R19, R22, 0xffffffff ;  /* 0xffffffff16137836 */ /* 0x000fc60000000000 */
[----:B------:R-:W-:-:S04]  /*3fa0*/  ISETP.GT.U32.AND P0, PT, R20, 0xfd, PT ;  /* 0x000000fd1400780c */ /* 0x000fc80003f04070 */
[----:B------:R-:W-:-:S13]  /*3fb0*/  ISETP.GT.U32.OR P0, PT, R19, 0xfd, P0 ;  /* 0x000000fd1300780c */ /* 0x000fda0000704470 */
[----:B------:R-:W-:Y:S01]  /*3fc0*/  @!P0 IMAD.MOV.U32 R16, RZ, RZ, RZ ;  /* 0x000000ffff108224 */ /* 0x000fe200078e00ff */
[----:B------:R-:W-:Y:S06]  /*3fd0*/  @!P0 BRA `(.L_x_85) ;  /* 0x00000000005c8947 */ /* 0x000fec0003800000 */
[----:B------:R-:W-:Y:S02]  /*3fe0*/  FSETP.GTU.FTZ.AND P0, PT, |R0|, +INF , PT ;  /* 0x7f8000000000780b */ /* 0x000fe40003f1c200 */
[----:B------:R-:W-:-:S04]  /*3ff0*/  FSETP.GTU.FTZ.AND P1, PT, |R5|, +INF , PT ;  /* 0x7f8000000500780b */ /* 0x000fc80003f3c200 */
[----:B------:R-:W-:-:S13]  /*4000*/  PLOP3.LUT P0, PT, P0, P1, PT, 0xf8, 0x8f ;  /* 0x00000000008f781c */ /* 0x000fda0000703f70 */
[----:B------:R-:W-:Y:S05]  /*4010*/  @P0 BRA `(.L_x_86) ;  /* 0x00000004004c0947 */ /* 0x000fea0003800000 */
[----:B------:R-:W-:-:S13]  /*4020*/  LOP3.LUT P0, RZ, R17, 0x7fffffff, R0, 0xc8, !PT ;  /* 0x7fffffff11ff7812 */ /* 0x000fda000780c800 */
[----:B------:R-:W-:Y:S05]  /*4030*/  @!P0 BRA `(.L_x_87) ;  /* 0x00000004003c8947 */ /* 0x000fea0003800000 */
[C---:B------:R-:W-:Y:S02]  /*4040*/  FSETP.NEU.FTZ.AND P0, PT, |R0|.reuse, +INF , PT ;  /* 0x7f8000000000780b */ /* 0x040fe40003f1d200 */
[----:B------:R-:W-:Y:S02]  /*4050*/  FSETP.NEU.FTZ.AND P2, PT, |R5|, +INF , PT ;  /* 0x7f8000000500780b */ /* 0x000fe40003f5d200 */
[----:B------:R-:W-:-:S11]  /*4060*/  FSETP.NEU.FTZ.AND P1, PT, |R0|, +INF , PT ;  /* 0x7f8000000000780b */ /* 0x000fd60003f3d200 */
[----:B------:R-:W-:Y:S05]  /*4070*/  @!P2 BRA !P0, `(.L_x_87) ;  /* 0x00000004002ca947 */ /* 0x000fea0004000000 */
[----:B------:R-:W-:-:S04]  /*4080*/  LOP3.LUT P0, RZ, R0, 0x7fffffff, RZ, 0xc0, !PT ;  /* 0x7fffffff00ff7812 */ /* 0x000fc8000780c0ff */
[----:B------:R-:W-:-:S13]  /*4090*/  PLOP3.LUT P0, PT, P2, P0, PT, 0x2f, 0xf2 ;  /* 0x0000000000f2781c */ /* 0x000fda0001700577 */
[----:B------:R-:W-:Y:S05]  /*40a0*/  @P0 BRA `(.L_x_88) ;  /* 0x0000000400180947 */ /* 0x000fea0003800000 */
[----:B------:R-:W-:-:S04]  /*40b0*/  LOP3.LUT P0, RZ, R17, 0x7fffffff, RZ, 0xc0, !PT ;  /* 0x7fffffff11ff7812 */ /* 0x000fc8000780c0ff */
[----:B------:R-:W-:-:S13]  /*40c0*/  PLOP3.LUT P1, PT, P1, P0, PT, 0x2f, 0xf2 ;  /* 0x0000000000f2781c */ /* 0x000fda0000f20577 */
[----:B------:R-:W-:Y:S05]  /*40d0*/  @P1 BRA `(.L_x_89) ;  /* 0x0000000400001947 */ /* 0x000fea0003800000 */
[----:B------:R-:W-:Y:S02]  /*40e0*/  ISETP.GE.AND P0, PT, R19, RZ, PT ;  /* 0x000000ff1300720c */ /* 0x000fe40003f06270 */
[----:B------:R-:W-:-:S11]  /*40f0*/  ISETP.GE.AND P1, PT, R20, RZ, PT ;  /* 0x000000ff1400720c */ /* 0x000fd60003f26270 */
[----:B------:R-:W-:Y:S01]  /*4100*/  @P0 IMAD.MOV.U32 R16, RZ, RZ, RZ ;  /* 0x000000ffff100224 */ /* 0x000fe200078e00ff */
[----:B------:R-:W-:Y:S01]  /*4110*/  @!P0 MOV R16, 0xffffffc0 ;  /* 0xffffffc000108802 */ /* 0x000fe20000000f00 */
[----:B------:R-:W-:Y:S01]  /*4120*/  @!P0 FFMA R0, R0, 1.84467440737095516160e+19, RZ ;  /* 0x5f80000000008823 */ /* 0x000fe200000000ff */
[----:B------:R-:W-:-:S03]  /*4130*/  @!P1 FFMA R17, R5, 1.84467440737095516160e+19, RZ ;  /* 0x5f80000005119823 */ /* 0x000fc600000000ff */
[----:B------:R-:W-:-:S07]  /*4140*/  @!P1 VIADD R16, R16, 0x40 ;  /* 0x0000004010109836 */ /* 0x000fce0000000000 */
.L_x_85:
[----:B------:R-:W-:Y:S01]  /*4150*/  LEA R20, R24, 0xc0800000, 0x17 ;  /* 0xc080000018147811 */ /* 0x000fe200078eb8ff */
[----:B------:R-:W-:Y:S04]  /*4160*/  BSSY.RECONVERGENT B4, `(.L_x_90) ;  /* 0x0000036000047945 */ /* 0x000fe80003800200 */
[----:B------:R-:W-:Y:S01]  /*4170*/  IMAD.IADD R20, R17, 0x1, -R20 ;  /* 0x0000000111147824 */ /* 0x000fe200078e0a14 */
[----:B------:R-:W-:-:S03]  /*4180*/  IADD3 R17, PT, PT, R22, -0x7f, RZ ;  /* 0xffffff8116117810 */ /* 0x000fc60007ffe0ff */
[----:B------:R-:W0:Y:S01]  /*4190*/  MUFU.RCP R19, R20 ;  /* 0x0000001400137308 */ /* 0x000e220000001000 */
[----:B------:R-:W-:Y:S01]  /*41a0*/  FADD.FTZ R21, -R20, -RZ ;  /* 0x800000ff14157221 */ /* 0x000fe20000010100 */
[C---:B------:R-:W-:Y:S01]  /*41b0*/  IMAD R0, R17.reuse, -0x800000, R0 ;  /* 0xff80000011007824 */ /* 0x040fe200078e0200 */
[----:B------:R-:W-:-:S05]  /*41c0*/  IADD3 R17, PT, PT, R17, 0x7f, -R24 ;  /* 0x0000007f11117810 */ /* 0x000fca0007ffe818 */
[----:B------:R-:W-:Y:S02]  /*41d0*/  IMAD.IADD R17, R17, 0x1, R16 ;  /* 0x0000000111117824 */ /* 0x000fe400078e0210 */
[----:B0-----:R-:W-:-:S04]  /*41e0*/  FFMA R22, R19, R21, 1 ;  /* 0x3f80000013167423 */ /* 0x001fc80000000015 */
[----:B------:R-:W-:-:S04]  /*41f0*/  FFMA R26, R19, R22, R19 ;  /* 0x00000016131a7223 */ /* 0x000fc80000000013 */
[----:B------:R-:W-:-:S04]  /*4200*/  FFMA R19, R0, R26, RZ ;  /* 0x0000001a00137223 */ /* 0x000fc800000000ff */
[----:B------:R-:W-:-:S04]  /*4210*/  FFMA R22, R21, R19, R0 ;  /* 0x0000001315167223 */ /* 0x000fc80000000000 */
[----:B------:R-:W-:-:S04]  /*4220*/  FFMA R23, R26, R22, R19 ;  /* 0x000000161a177223 */ /* 0x000fc80000000013 */
[----:B------:R-:W-:-:S04]  /*4230*/  FFMA R22, R21, R23, R0 ;  /* 0x0000001715167223 */ /* 0x000fc80000000000 */
[----:B------:R-:W-:-:S05]  /*4240*/  FFMA R19, R26, R22, R23 ;  /* 0x000000161a137223 */ /* 0x000fca0000000017 */
[----:B------:R-:W-:-:S04]  /*4250*/  SHF.R.U32.HI R0, RZ, 0x17, R19 ;  /* 0x00000017ff007819 */ /* 0x000fc80000011613 */
[----:B------:R-:W-:-:S05]  /*4260*/  LOP3.LUT R0, R0, 0xff, RZ, 0xc0, !PT ;  /* 0x000000ff00007812 */ /* 0x000fca00078ec0ff */
[----:B------:R-:W-:-:S05]  /*4270*/  IMAD.IADD R20, R0, 0x1, R17 ;  /* 0x0000000100147824 */ /* 0x000fca00078e0211 */
[----:B------:R-:W-:-:S04]  /*4280*/  IADD3 R0, PT, PT, R20, -0x1, RZ ;  /* 0xffffffff14007810 */ /* 0x000fc80007ffe0ff */
[----:B------:R-:W-:-:S13]  /*4290*/  ISETP.GE.U32.AND P0, PT, R0, 0xfe, PT ;  /* 0x000000fe0000780c */ /* 0x000fda0003f06070 */
[----:B------:R-:W-:Y:S05]  /*42a0*/  @!P0 BRA `(.L_x_91) ;  /* 0x0000000000808947 */ /* 0x000fea0003800000 */
[----:B------:R-:W-:-:S13]  /*42b0*/  ISETP.GT.AND P0, PT, R20, 0xfe, PT ;  /* 0x000000fe1400780c */ /* 0x000fda0003f04270 */
[----:B------:R-:W-:Y:S05]  /*42c0*/  @P0 BRA `(.L_x_92) ;  /* 0x00000000006c0947 */ /* 0x000fea0003800000 */
[----:B------:R-:W-:-:S13]  /*42d0*/  ISETP.GE.AND P0, PT, R20, 0x1, PT ;  /* 0x000000011400780c */ /* 0x000fda0003f06270 */
[----:B------:R-:W-:Y:S05]  /*42e0*/  @P0 BRA `(.L_x_93) ;  /* 0x0000000000740947 */ /* 0x000fea0003800000 */
[----:B------:R-:W-:Y:S02]  /*42f0*/  ISETP.GE.AND P0, PT, R20, -0x18, PT ;  /* 0xffffffe81400780c */ /* 0x000fe40003f06270 */
[----:B------:R-:W-:-:S11]  /*4300*/  LOP3.LUT R19, R19, 0x80000000, RZ, 0xc0, !PT ;  /* 0x8000000013137812 */ /* 0x000fd600078ec0ff */
[----:B------:R-:W-:Y:S05]  /*4310*/  @!P0 BRA `(.L_x_93) ;  /* 0x0000000000688947 */ /* 0x000fea0003800000 */
[-CC-:B------:R-:W-:Y:S01]  /*4320*/  FFMA.RZ R0, R26, R22.reuse, R23.reuse ;  /* 0x000000161a007223 */ /* 0x180fe2000000c017 */
[----:B------:R-:W-:Y:S02]  /*4330*/  VIADD R21, R20, 0x20 ;  /* 0x0000002014157836 */ /* 0x000fe40000000000 */
[-CC-:B------:R-:W-:Y:S01]  /*4340*/  FFMA.RM R17, R26, R22.reuse, R23.reuse ;  /* 0x000000161a117223 */ /* 0x180fe20000004017 */
[----:B------:R-:W-:Y:S02]  /*4350*/  ISETP.NE.AND P2, PT, R20, RZ, PT ;  /* 0x000000ff1400720c */ /* 0x000fe40003f45270 */
[----:B------:R-:W-:Y:S01]  /*4360*/  LOP3.LUT R16, R0, 0x7fffff, RZ, 0xc0, !PT ;  /* 0x007fffff00107812 */ /* 0x000fe200078ec0ff */
[----:B------:R-:W-:Y:S01]  /*4370*/  FFMA.RP R0, R26, R22, R23 ;  /* 0x000000161a007223 */ /* 0x000fe20000008017 */
[----:B------:R-:W-:Y:S01]  /*4380*/  ISETP.NE.AND P0, PT, R20, RZ, PT ;  /* 0x000000ff1400720c */ /* 0x000fe20003f05270 */
[----:B------:R-:W-:Y:S01]  /*4390*/  IMAD.MOV R20, RZ, RZ, -R20 ;  /* 0x000000ffff147224 */ /* 0x000fe200078e0a14 */
[----:B------:R-:W-:-:S02]  /*43a0*/  LOP3.LUT R16, R16, 0x800000, RZ, 0xfc, !PT ;  /* 0x0080000010107812 */ /* 0x000fc400078efcff */
[----:B------:R-:W-:Y:S02]  /*43b0*/  FSETP.NEU.FTZ.AND P1, PT, R0, R17, PT ;  /* 0x000000110000720b */ /* 0x000fe40003f3d000 */
[----:B------:R-:W-:Y:S02]  /*43c0*/  SHF.L.U32 R21, R16, R21, RZ ;  /* 0x0000001510157219 */ /* 0x000fe400000006ff */
[----:B------:R-:W-:Y:S02]  /*43d0*/  SEL R17, R20, RZ, P2 ;  /* 0x000000ff14117207 */ /* 0x000fe40001000000 */
[----:B------:R-:W-:Y:S02]  /*43e0*/  ISETP.NE.AND P0, PT, R21, RZ, P0 ;  /* 0x000000ff1500720c */ /* 0x000fe40000705270 */
[----:B------:R-:W-:Y:S02]  /*43f0*/  SHF.R.U32.HI R17, RZ, R17, R16 ;  /* 0x00000011ff117219 */ /* 0x000fe40000011610 */
[----:B------:R-:W-:-:S02]  /*4400*/  PLOP3.LUT P0, PT, P1, P0, PT, 0xf8, 0x8f ;  /* 0x00000000008f781c */ /* 0x000fc40000f01f70 */
[----:B------:R-:W-:Y:S02]  /*4410*/  SHF.R.U32.HI R21, RZ, 0x1, R17 ;  /* 0x00000001ff157819 */ /* 0x000fe40000011611 */
[----:B------:R-:W-:-:S04]  /*4420*/  SEL R0, RZ, 0x1, !P0 ;  /* 0x00000001ff007807 */ /* 0x000fc80004000000 */
[----:B------:R-:W-:-:S04]  /*4430*/  LOP3.LUT R0, R0, 0x1, R21, 0xf8, !PT ;  /* 0x0000000100007812 */ /* 0x000fc800078ef815 */
[----:B------:R-:W-:-:S04]  /*4440*/  LOP3.LUT R0, R0, R17, RZ, 0xc0, !PT ;  /* 0x0000001100007212 */ /* 0x000fc800078ec0ff */
[----:B------:R-:W-:-:S04]  /*4450*/  IADD3 R0, PT, PT, R21, R0, RZ ;  /* 0x0000000015007210 */ /* 0x000fc80007ffe0ff */
[----:B------:R-:W-:Y:S01]  /*4460*/  LOP3.LUT R19, R0, R19, RZ, 0xfc, !PT ;  /* 0x0000001300137212 */ /* 0x000fe200078efcff */
[----:B------:R-:W-:Y:S06]  /*4470*/  BRA `(.L_x_93) ;  /* 0x0000000000107947 */ /* 0x000fec0003800000 */
.L_x_92:
[----:B------:R-:W-:-:S04]  /*4480*/  LOP3.LUT R19, R19, 0x80000000, RZ, 0xc0, !PT ;  /* 0x8000000013137812 */ /* 0x000fc800078ec0ff */
[----:B------:R-:W-:Y:S01]  /*4490*/  LOP3.LUT R19, R19, 0x7f800000, RZ, 0xfc, !PT ;  /* 0x7f80000013137812 */ /* 0x000fe200078efcff */
[----:B------:R-:W-:Y:S06]  /*44a0*/  BRA `(.L_x_93) ;  /* 0x0000000000047947 */ /* 0x000fec0003800000 */
.L_x_91:
[----:B------:R-:W-:-:S07]  /*44b0*/  IMAD R19, R17, 0x800000, R19 ;  /* 0x0080000011137824 */ /* 0x000fce00078e0213 */
.L_x_93:
[----:B------:R-:W-:Y:S05]  /*44c0*/  BSYNC.RECONVERGENT B4 ;  /* 0x0000000000047941 */ /* 0x000fea0003800200 */
.L_x_90:
[----:B------:R-:W-:Y:S05]  /*44d0*/  BRA `(.L_x_94) ;  /* 0x0000000000207947 */ /* 0x000fea0003800000 */
.L_x_89:
[----:B------:R-:W-:-:S04]  /*44e0*/  LOP3.LUT R0, R17, 0x80000000, R0, 0x48, !PT ;  /* 0x8000000011007812 */ /* 0x000fc800078e4800 */
[----:B------:R-:W-:Y:S01]  /*44f0*/  LOP3.LUT R19, R0, 0x7f800000, RZ, 0xfc, !PT ;  /* 0x7f80000000137812 */ /* 0x000fe200078efcff */
[----:B------:R-:W-:Y:S06]  /*4500*/  BRA `(.L_x_94) ;  /* 0x0000000000147947 */ /* 0x000fec0003800000 */
.L_x_88:
[----:B------:R-:W-:Y:S01]  /*4510*/  LOP3.LUT R19, R17, 0x80000000, R0, 0x48, !PT ;  /* 0x8000000011137812 */ /* 0x000fe200078e4800 */
[----:B------:R-:W-:Y:S06]  /*4520*/  BRA `(.L_x_94) ;  /* 0x00000000000c7947 */ /* 0x000fec0003800000 */
.L_x_87:
[----:B------:R-:W0:Y:S01]  /*4530*/  MUFU.RSQ R19, -QNAN ;  /* 0xffc0000000137908 */ /* 0x000e220000001400 */
[----:B------:R-:W-:Y:S05]  /*4540*/  BRA `(.L_x_94) ;  /* 0x0000000000047947 */ /* 0x000fea0003800000 */
.L_x_86:
[----:B------:R-:W-:-:S07]  /*4550*/  FADD.FTZ R19, R0, R5 ;  /* 0x0000000500137221 */ /* 0x000fce0000010000 */
.L_x_94:
[----:B------:R-:W-:Y:S05]  /*4560*/  BSYNC.RECONVERGENT B3 ;  /* 0x0000000000037941 */ /* 0x000fea0003800200 */
.L_x_84:
[----:B------:R-:W-:Y:S01]  /*4570*/  MOV R16, R14 ;  /* 0x0000000e00107202 */ /* 0x000fe20000000f00 */
[----:B------:R-:W-:Y:S02]  /*4580*/  IMAD.MOV.U32 R17, RZ, RZ, 0x0 ;  /* 0x00000000ff117424 */ /* 0x000fe400078e00ff */
[----:B0-----:R-:W-:Y:S02]  /*4590*/  IMAD.MOV.U32 R0, RZ, RZ, R19 ;  /* 0x000000ffff007224 */ /* 0x001fe400078e0013 */
[----:B------:R-:W-:Y:S05]  /*45a0*/  RET.REL.NODEC R16 `(_Z21flash3_wmma_qk_kernelPK6__halfS1_S1_PS_iiiiif) ;  /* 0xffffffb810947950 */ /* 0x000fea0003c3ffff */
.L_x_95:
[----:B------:R-:W-:-:S00]  /*45b0*/  BRA `(.L_x_95) ;  /* 0xfffffffc00fc7947 */ /* 0x000fc0000383ffff */
[----:B------:R-:W-:-:S00]  /*45c0*/  NOP ;  /* 0x0000000000007918 */ /* 0x000fc00000000000 */
        /* <DEDUP_REMOVED lines=11> */
.L_x_96:


//--------------------- .nv.shared._Z21flash3_wmma_qk_kernelPK6__halfS1_S1_PS_iiiiif --------------------------
	.section	.nv.shared._Z21flash3_wmma_qk_kernelPK6__halfS1_S1_PS_iiiiif,"aw",@nobits
	.sectionflags	@""
	.align	16
	.zero		1024


//--------------------- .nv.shared.reserved.0     --------------------------
	.section	.nv.shared.reserved.0,"aw",@nobits
	.weak		__nv_reservedSMEM_offset_0_alias
	.size		__nv_reservedSMEM_offset_0_alias, 0, 64
	.other		__nv_reservedSMEM_offset_0_alias,@"STO_CUDA_RESERVED_SHARED STV_DEFAULT"
__nv_reservedSMEM_offset_0_alias:
	.zero		0
	.zero		64


//--------------------- .nv.constant0._Z21flash3_wmma_qk_kernelPK6__halfS1_S1_PS_iiiiif --------------------------
	.section	.nv.constant0._Z21flash3_wmma_qk_kernelPK6__halfS1_S1_PS_iiiiif,"a",@progbits
	.sectionflags	@""
	.align	4
.nv.constant0._Z21flash3_wmma_qk_kernelPK6__halfS1_S1_PS_iiiiif:
	.zero		952


//--------------------- SYMBOLS --------------------------

	.type		.nv.reservedSmem.offset0,@object
	.size		.nv.reservedSmem.offset0,0x4
	.type		.nv.reservedSmem.cap,@object
	.size		.nv.reservedSmem.cap,0x4
